	.target	sm_90a

	.elftype	@"ET_EXEC"


//--------------------- .note.nv.tkinfo           --------------------------
	.section	.note.nv.tkinfo,"",@"SHT_NOTE"
	.sectionflags	@"SHF_NOTE_NV_TKINFO"
	.tkinfo
        /*0018*/ 	.word	0x00000002
        /*0030*/ 	.string	""
        /*0030*/ 	.string	"ptxas"
        /*0030*/ 	.string	"Cuda compilation tools, release 13.0, V13.0.88"
        /*0030*/ 	.string	"Build cuda_13.0.r13.0/compiler.36424714_0"
        /*0030*/ 	.string	"-arch sm_90a -m 64 "



//--------------------- .note.nv.cuinfo           --------------------------
	.section	.note.nv.cuinfo,"",@"SHT_NOTE"
	.sectionflags	@"SHF_NOTE_NV_CUINFO"
        /*0018*/ 	.short	0x0002
        /*001a*/ 	.short	0x005a
        /*001c*/ 	.short	0x0082
	.zero		2


//--------------------- .nv.info                  --------------------------
	.section	.nv.info,"",@"SHT_CUDA_INFO"
	.align	4


	//----- nvinfo : EIATTR_REGCOUNT
	.align		4
        /*0000*/ 	.byte	0x04, 0x2f
        /*0002*/ 	.short	(.L_15 - .L_14)
	.align		4
.L_14:
        /*0004*/ 	.word	index@(_ZN7cutlass13device_kernelINS_4gemm6kernel13GemmUniversalIN4cute5tupleIJiiiiEEENS1_10collective13CollectiveMmaINS1_34MainloopSm90TmaGmmaWarpSpecializedILi14ENS5_IJNS4_1CILi2EEENSA_ILi1EEESC_EEENS1_32KernelTmaWarpSpecializedPingpongEEENS5_IJNSA_ILi64EEESG_NSA_ILi32EEEEEEfNS5_IJlSC_lEEEfSJ_NS4_8TiledMMAINS4_8MMA_AtomIJNS4_4SM904GMMA29MMA_64x64x8_F32TF32TF32_SS_TNILNSN_7ScaleInE1ELSP_1EEEEEENS4_6LayoutINS5_IJSC_SC_SC_EEENS5_IJNSA_ILi0EEESU_SU_EEEEENS5_IJNS4_10UnderscoreESX_SX_EEEEENS4_13SM90_TMA_LOADENS4_14ComposedLayoutINS4_7SwizzleILi3ELi4ELi3EEENS4_18smem_ptr_flag_bitsILi32EEENSS_INS5_IJNSA_ILi8EEESH_EEENS5_IJSH_SC_EEEEEEEvNS4_8identityENS4_23SM90_TMA_LOAD_MULTICASTES1A_vS1B_EENS_8epilogue10collective6detail29Sm90TmaWarpSpecializedAdapterINS1F_15DefaultEpilogueIfSJ_SJ_NS1E_6thread17LinearCombinationIfLi1EffLNS1J_9ScaleType4KindE0ELNS_15FloatRoundStyleE2EfEENS1_15EpilogueDefaultEEEEEvvEEEEvNT_6ParamsE)
        /*0008*/ 	.word	0x000000a8


	//----- nvinfo : EIATTR_FRAME_SIZE
	.align		4
.L_15:
        /*000c*/ 	.byte	0x04, 0x11
        /*000e*/ 	.short	(.L_17 - .L_16)
	.align		4
.L_16:
        /*0010*/ 	.word	index@(_ZN7cutlass13device_kernelINS_4gemm6kernel13GemmUniversalIN4cute5tupleIJiiiiEEENS1_10collective13CollectiveMmaINS1_34MainloopSm90TmaGmmaWarpSpecializedILi14ENS5_IJNS4_1CILi2EEENSA_ILi1EEESC_EEENS1_32KernelTmaWarpSpecializedPingpongEEENS5_IJNSA_ILi64EEESG_NSA_ILi32EEEEEEfNS5_IJlSC_lEEEfSJ_NS4_8TiledMMAINS4_8MMA_AtomIJNS4_4SM904GMMA29MMA_64x64x8_F32TF32TF32_SS_TNILNSN_7ScaleInE1ELSP_1EEEEEENS4_6LayoutINS5_IJSC_SC_SC_EEENS5_IJNSA_ILi0EEESU_SU_EEEEENS5_IJNS4_10UnderscoreESX_SX_EEEEENS4_13SM90_TMA_LOADENS4_14ComposedLayoutINS4_7SwizzleILi3ELi4ELi3EEENS4_18smem_ptr_flag_bitsILi32EEENSS_INS5_IJNSA_ILi8EEESH_EEENS5_IJSH_SC_EEEEEEEvNS4_8identityENS4_23SM90_TMA_LOAD_MULTICASTES1A_vS1B_EENS_8epilogue10collective6detail29Sm90TmaWarpSpecializedAdapterINS1F_15DefaultEpilogueIfSJ_SJ_NS1E_6thread17LinearCombinationIfLi1EffLNS1J_9ScaleType4KindE0ELNS_15FloatRoundStyleE2EfEENS1_15EpilogueDefaultEEEEEvvEEEEvNT_6ParamsE)
        /*0014*/ 	.word	0x00000008


	//----- nvinfo : EIATTR_MIN_STACK_SIZE
	.align		4
.L_17:
        /*0018*/ 	.byte	0x04, 0x12
        /*001a*/ 	.short	(.L_19 - .L_18)
	.align		4
.L_18:
        /*001c*/ 	.word	index@(_ZN7cutlass13device_kernelINS_4gemm6kernel13GemmUniversalIN4cute5tupleIJiiiiEEENS1_10collective13CollectiveMmaINS1_34MainloopSm90TmaGmmaWarpSpecializedILi14ENS5_IJNS4_1CILi2EEENSA_ILi1EEESC_EEENS1_32KernelTmaWarpSpecializedPingpongEEENS5_IJNSA_ILi64EEESG_NSA_ILi32EEEEEEfNS5_IJlSC_lEEEfSJ_NS4_8TiledMMAINS4_8MMA_AtomIJNS4_4SM904GMMA29MMA_64x64x8_F32TF32TF32_SS_TNILNSN_7ScaleInE1ELSP_1EEEEEENS4_6LayoutINS5_IJSC_SC_SC_EEENS5_IJNSA_ILi0EEESU_SU_EEEEENS5_IJNS4_10UnderscoreESX_SX_EEEEENS4_13SM90_TMA_LOADENS4_14ComposedLayoutINS4_7SwizzleILi3ELi4ELi3EEENS4_18smem_ptr_flag_bitsILi32EEENSS_INS5_IJNSA_ILi8EEESH_EEENS5_IJSH_SC_EEEEEEEvNS4_8identityENS4_23SM90_TMA_LOAD_MULTICASTES1A_vS1B_EENS_8epilogue10collective6detail29Sm90TmaWarpSpecializedAdapterINS1F_15DefaultEpilogueIfSJ_SJ_NS1E_6thread17LinearCombinationIfLi1EffLNS1J_9ScaleType4KindE0ELNS_15FloatRoundStyleE2EfEENS1_15EpilogueDefaultEEEEEvvEEEEvNT_6ParamsE)
        /*0020*/ 	.word	0x00000008
.L_19:


//--------------------- .nv.compat                --------------------------
	.section	.nv.compat,"",@"SHT_CUDA_COMPAT_INFO"
	.align	4
        /*0000*/ 	.byte	0x02, 0x09, 0x01, 0x00, 0x02, 0x02, 0x04, 0x00, 0x02, 0x05, 0x05, 0x00, 0x03, 0x07, 0x01, 0x01
        /*0010*/ 	.byte	0x02, 0x03, 0x01, 0x00, 0x02, 0x06, 0x01, 0x00, 0x04, 0x0b, 0x08, 0x00, 0x00, 0x00, 0x00, 0x00
        /*0020*/ 	.byte	0x00, 0x00, 0x00, 0x00


//--------------------- .nv.info._ZN7cutlass13device_kernelINS_4gemm6kernel13GemmUniversalIN4cute5tupleIJiiiiEEENS1_10collective13CollectiveMmaINS1_34MainloopSm90TmaGmmaWarpSpecializedILi14ENS5_IJNS4_1CILi2EEENSA_ILi1EEESC_EEENS1_32KernelTmaWarpSpecializedPingpongEEENS5_IJNSA_ILi64EEESG_NSA_ILi32EEEEEEfNS5_IJlSC_lEEEfSJ_NS4_8TiledMMAINS4_8MMA_AtomIJNS4_4SM904GMMA29MMA_64x64x8_F32TF32TF32_SS_TNILNSN_7ScaleInE1ELSP_1EEEEEENS4_6LayoutINS5_IJSC_SC_SC_EEENS5_IJNSA_ILi0EEESU_SU_EEEEENS5_IJNS4_10UnderscoreESX_SX_EEEEENS4_13SM90_TMA_LOADENS4_14ComposedLayoutINS4_7SwizzleILi3ELi4ELi3EEENS4_18smem_ptr_flag_bitsILi32EEENSS_INS5_IJNSA_ILi8EEESH_EEENS5_IJSH_SC_EEEEEEEvNS4_8identityENS4_23SM90_TMA_LOAD_MULTICASTES1A_vS1B_EENS_8epilogue10collective6detail29Sm90TmaWarpSpecializedAdapterINS1F_15DefaultEpilogueIfSJ_SJ_NS1E_6thread17LinearCombinationIfLi1EffLNS1J_9ScaleType4KindE0ELNS_15FloatRoundStyleE2EfEENS1_15EpilogueDefaultEEEEEvvEEEEvNT_6ParamsE --------------------------
	.section	.nv.info._ZN7cutlass13device_kernelINS_4gemm6kernel13GemmUniversalIN4cute5tupleIJiiiiEEENS1_10collective13CollectiveMmaINS1_34MainloopSm90TmaGmmaWarpSpecializedILi14ENS5_IJNS4_1CILi2EEENSA_ILi1EEESC_EEENS1_32KernelTmaWarpSpecializedPingpongEEENS5_IJNSA_ILi64EEESG_NSA_ILi32EEEEEEfNS5_IJlSC_lEEEfSJ_NS4_8TiledMMAINS4_8MMA_AtomIJNS4_4SM904GMMA29MMA_64x64x8_F32TF32TF32_SS_TNILNSN_7ScaleInE1ELSP_1EEEEEENS4_6LayoutINS5_IJSC_SC_SC_EEENS5_IJNSA_ILi0EEESU_SU_EEEEENS5_IJNS4_10UnderscoreESX_SX_EEEEENS4_13SM90_TMA_LOADENS4_14ComposedLayoutINS4_7SwizzleILi3ELi4ELi3EEENS4_18smem_ptr_flag_bitsILi32EEENSS_INS5_IJNSA_ILi8EEESH_EEENS5_IJSH_SC_EEEEEEEvNS4_8identityENS4_23SM90_TMA_LOAD_MULTICASTES1A_vS1B_EENS_8epilogue10collective6detail29Sm90TmaWarpSpecializedAdapterINS1F_15DefaultEpilogueIfSJ_SJ_NS1E_6thread17LinearCombinationIfLi1EffLNS1J_9ScaleType4KindE0ELNS_15FloatRoundStyleE2EfEENS1_15EpilogueDefaultEEEEEvvEEEEvNT_6ParamsE,"",@"SHT_CUDA_INFO"
	.sectionflags	@""
	.align	4


	//----- nvinfo : EIATTR_CUDA_API_VERSION
	.align		4
        /*0000*/ 	.byte	0x04, 0x37
        /*0002*/ 	.short	(.L_21 - .L_20)
.L_20:
        /*0004*/ 	.word	0x00000082


	//----- nvinfo : EIATTR_KPARAM_INFO
	.align		4
.L_21:
        /*0008*/ 	.byte	0x04, 0x17
        /*000a*/ 	.short	(.L_23 - .L_22)
.L_22:
        /*000c*/ 	.word	0x00000000
        /*0010*/ 	.short	0x0000
        /*0012*/ 	.short	0x0070
        /*0014*/ 	.byte	0x00, 0xf0, 0x01, 0x10


	//----- nvinfo : EIATTR_SPARSE_MMA_MASK
	.align		4
.L_23:
        /*0018*/ 	.byte	0x03, 0x50
        /*001a*/ 	.short	0x0000


	//----- nvinfo : EIATTR_MAXREG_COUNT
	.align		4
        /*001c*/ 	.byte	0x03, 0x1b
        /*001e*/ 	.short	0x00a8


	//----- nvinfo : EIATTR_NUM_BARRIERS
	.align		4
        /*0020*/ 	.byte	0x02, 0x4c
        /*0022*/ 	.byte	0x01
	.zero		1


	//----- nvinfo : EIATTR_EXTERNS
	.align		4
        /*0024*/ 	.byte	0x04, 0x0f
        /*0026*/ 	.short	(.L_25 - .L_24)


	//   ....[0]....
	.align		4
.L_24:
        /*0028*/ 	.word	index@(__assertfail)


	//----- nvinfo : EIATTR_ANNOTATIONS
	.align		4
.L_25:
        /*002c*/ 	.byte	0x04, 0x55
        /*002e*/ 	.short	(.L_27 - .L_26)


	//   ....[0]....
.L_26:
        /*0030*/ 	.word	0x00000001
        /*0034*/ 	.byte	0x20, 0x0f, 0x00, 0x00, 0x01, 0x00, 0x00, 0x00, 0x10, 0x41, 0x00, 0x00, 0x01, 0x00, 0x00, 0x00
        /*0044*/ 	.byte	0x90, 0x4d, 0x00, 0x00


	//----- nvinfo : EIATTR_MERCURY_ISA_VERSION
	.align		4
.L_27:
        /*0048*/ 	.byte	0x03, 0x5f
        /*004a*/ 	.short	0x0101


	//----- nvinfo : EIATTR_INT_WARP_WIDE_INSTR_OFFSETS
	.align		4
        /*004c*/ 	.byte	0x04, 0x31
        /*004e*/ 	.short	(.L_29 - .L_28)


	//   ....[0]....
.L_28:
        /*0050*/ 	.word	0x000006a0


	//   ....[1]....
        /*0054*/ 	.word	0x000006d0


	//   ....[2]....
        /*0058*/ 	.word	0x00000710


	//   ....[3]....
        /*005c*/ 	.word	0x00000840


	//   ....[4]....
        /*0060*/ 	.word	0x00000850


	//   ....[5]....
        /*0064*/ 	.word	0x00000860


	//   ....[6]....
        /*0068*/ 	.word	0x00000900


	//   ....[7]....
        /*006c*/ 	.word	0x00000940


	//----- nvinfo : EIATTR_COOP_GROUP_MASK_REGIDS
	.align		4
.L_29:
        /*0070*/ 	.byte	0x04, 0x29
        /*0072*/ 	.short	(.L_31 - .L_30)


	//   ....[0]....
.L_30:
        /*0074*/ 	.word	0xffffffff


	//   ....[1]....
        /*0078*/ 	.word	0xffffffff


	//   ....[2]....
        /*007c*/ 	.word	0xffffffff


	//   ....[3]....
        /*0080*/ 	.word	0xffffffff


	//   ....[4]....
        /*0084*/ 	.word	0xffffffff


	//   ....[5]....
        /*0088*/ 	.word	0xffffffff


	//   ....[6]....
        /*008c*/ 	.word	0xffffffff


	//----- nvinfo : EIATTR_COOP_GROUP_INSTR_OFFSETS
	.align		4
.L_31:
        /*0090*/ 	.byte	0x04, 0x28
        /*0092*/ 	.short	(.L_33 - .L_32)


	//   ....[0]....
.L_32:
        /*0094*/ 	.word	0x00000070


	//   ....[1]....
        /*0098*/ 	.word	0x00000080


	//   ....[2]....
        /*009c*/ 	.word	0x00000140


	//   ....[3]....
        /*00a0*/ 	.word	0x00000460


	//   ....[4]....
        /*00a4*/ 	.word	0x000004a0


	//   ....[5]....
        /*00a8*/ 	.word	0x00000880


	//   ....[6]....
        /*00ac*/ 	.word	0x00000ac0


	//----- nvinfo : EIATTR_REG_RECONFIG
	.align		4
.L_33:
        /*00b0*/ 	.byte	0x01, 0x54
	.zero		2


	//----- nvinfo : EIATTR_SYSCALL_OFFSETS
	.align		4
        /*00b4*/ 	.byte	0x04, 0x46
        /*00b6*/ 	.short	(.L_35 - .L_34)


	//   ....[0]....
.L_34:
        /*00b8*/ 	.word	0x000019e0


	//----- nvinfo : EIATTR_MBARRIER_INSTR_OFFSETS
	.align		4
.L_35:
        /*00bc*/ 	.byte	0x04, 0x39
        /*00be*/ 	.short	(.L_37 - .L_36)


	//   ....[0]....
.L_36:
        /*00c0*/ 	.word	0x00000280
        /*00c4*/ 	.word	0x000000ff
        /*00c8*/ 	.word	0x00000000
        /*00cc*/ 	.short	0x0100
        /*00ce*/ 	.byte	0x08
	.zero		1


	//   ....[1]....
        /*00d0*/ 	.word	0x00000290
        /*00d4*/ 	.word	0x000000ff
        /*00d8*/ 	.word	0x00000070
        /*00dc*/ 	.short	0x0100
        /*00de*/ 	.byte	0x08
	.zero		1


	//   ....[2]....
        /*00e0*/ 	.word	0x000002a0
        /*00e4*/ 	.word	0x000000ff
        /*00e8*/ 	.word	0x00000008
        /*00ec*/ 	.short	0x0100
        /*00ee*/ 	.byte	0x08
	.zero		1


	//   ....[3]....
        /*00f0*/ 	.word	0x000002b0
        /*00f4*/ 	.word	0x000000ff
        /*00f8*/ 	.word	0x00000078
        /*00fc*/ 	.short	0x0100
        /*00fe*/ 	.byte	0x08
	.zero		1


	//   ....[4]....
        /*0100*/ 	.word	0x000002c0
        /*0104*/ 	.word	0x000000ff
        /*0108*/ 	.word	0x00000010
        /*010c*/ 	.short	0x0100
        /*010e*/ 	.byte	0x08
	.zero		1


	//   ....[5]....
        /*0110*/ 	.word	0x000002d0
        /*0114*/ 	.word	0x000000ff
        /*0118*/ 	.word	0x00000080
        /*011c*/ 	.short	0x0100
        /*011e*/ 	.byte	0x08
	.zero		1


	//   ....[6]....
        /*0120*/ 	.word	0x000002e0
        /*0124*/ 	.word	0x000000ff
        /*0128*/ 	.word	0x00000018
        /*012c*/ 	.short	0x0100
        /*012e*/ 	.byte	0x08
	.zero		1


	//   ....[7]....
        /*0130*/ 	.word	0x000002f0
        /*0134*/ 	.word	0x000000ff
        /*0138*/ 	.word	0x00000088
        /*013c*/ 	.short	0x0100
        /*013e*/ 	.byte	0x08
	.zero		1


	//   ....[8]....
        /*0140*/ 	.word	0x00000300
        /*0144*/ 	.word	0x000000ff
        /*0148*/ 	.word	0x00000020
        /*014c*/ 	.short	0x0100
        /*014e*/ 	.byte	0x08
	.zero		1


	//   ....[9]....
        /*0150*/ 	.word	0x00000310
        /*0154*/ 	.word	0x000000ff
        /*0158*/ 	.word	0x00000090
        /*015c*/ 	.short	0x0100
        /*015e*/ 	.byte	0x08
	.zero		1


	//   ....[10]....
        /*0160*/ 	.word	0x00000320
        /*0164*/ 	.word	0x000000ff
        /*0168*/ 	.word	0x00000028
        /*016c*/ 	.short	0x0100
        /*016e*/ 	.byte	0x08
	.zero		1


	//   ....[11]....
        /*0170*/ 	.word	0x00000330
        /*0174*/ 	.word	0x000000ff
        /*0178*/ 	.word	0x00000098
        /*017c*/ 	.short	0x0100
        /*017e*/ 	.byte	0x08
	.zero		1


	//   ....[12]....
        /*0180*/ 	.word	0x00000340
        /*0184*/ 	.word	0x000000ff
        /*0188*/ 	.word	0x00000030
        /*018c*/ 	.short	0x0100
        /*018e*/ 	.byte	0x08
	.zero		1


	//   ....[13]....
        /*0190*/ 	.word	0x00000350
        /*0194*/ 	.word	0x000000ff
        /*0198*/ 	.word	0x000000a0
        /*019c*/ 	.short	0x0100
        /*019e*/ 	.byte	0x08
	.zero		1


	//   ....[14]....
        /*01a0*/ 	.word	0x00000360
        /*01a4*/ 	.word	0x000000ff
        /*01a8*/ 	.word	0x00000038
        /*01ac*/ 	.short	0x0100
        /*01ae*/ 	.byte	0x08
	.zero		1


	//   ....[15]....
        /*01b0*/ 	.word	0x00000370
        /*01b4*/ 	.word	0x000000ff
        /*01b8*/ 	.word	0x000000a8
        /*01bc*/ 	.short	0x0100
        /*01be*/ 	.byte	0x08
	.zero		1


	//   ....[16]....
        /*01c0*/ 	.word	0x00000380
        /*01c4*/ 	.word	0x000000ff
        /*01c8*/ 	.word	0x00000040
        /*01cc*/ 	.short	0x0100
        /*01ce*/ 	.byte	0x08
	.zero		1


	//   ....[17]....
        /*01d0*/ 	.word	0x00000390
        /*01d4*/ 	.word	0x000000ff
        /*01d8*/ 	.word	0x000000b0
        /*01dc*/ 	.short	0x0100
        /*01de*/ 	.byte	0x08
	.zero		1


	//   ....[18]....
        /*01e0*/ 	.word	0x000003a0
        /*01e4*/ 	.word	0x000000ff
        /*01e8*/ 	.word	0x00000048
        /*01ec*/ 	.short	0x0100
        /*01ee*/ 	.byte	0x08
	.zero		1


	//   ....[19]....
        /*01f0*/ 	.word	0x000003b0
        /*01f4*/ 	.word	0x000000ff
        /*01f8*/ 	.word	0x000000b8
        /*01fc*/ 	.short	0x0100
        /*01fe*/ 	.byte	0x08
	.zero		1


	//   ....[20]....
        /*0200*/ 	.word	0x000003c0
        /*0204*/ 	.word	0x000000ff
        /*0208*/ 	.word	0x00000050
        /*020c*/ 	.short	0x0100
        /*020e*/ 	.byte	0x08
	.zero		1


	//   ....[21]....
        /*0210*/ 	.word	0x000003d0
        /*0214*/ 	.word	0x000000ff
        /*0218*/ 	.word	0x000000c0
        /*021c*/ 	.short	0x0100
        /*021e*/ 	.byte	0x08
	.zero		1


	//   ....[22]....
        /*0220*/ 	.word	0x000003e0
        /*0224*/ 	.word	0x000000ff
        /*0228*/ 	.word	0x00000058
        /*022c*/ 	.short	0x0100
        /*022e*/ 	.byte	0x08
	.zero		1


	//   ....[23]....
        /*0230*/ 	.word	0x000003f0
        /*0234*/ 	.word	0x000000ff
        /*0238*/ 	.word	0x000000c8
        /*023c*/ 	.short	0x0100
        /*023e*/ 	.byte	0x08
	.zero		1


	//   ....[24]....
        /*0240*/ 	.word	0x00000400
        /*0244*/ 	.word	0x000000ff
        /*0248*/ 	.word	0x00000060
        /*024c*/ 	.short	0x0100
        /*024e*/ 	.byte	0x08
	.zero		1


	//   ....[25]....
        /*0250*/ 	.word	0x00000410
        /*0254*/ 	.word	0x000000ff
        /*0258*/ 	.word	0x000000d0
        /*025c*/ 	.short	0x0100
        /*025e*/ 	.byte	0x08
	.zero		1


	//   ....[26]....
        /*0260*/ 	.word	0x00000420
        /*0264*/ 	.word	0x000000ff
        /*0268*/ 	.word	0x00000068
        /*026c*/ 	.short	0x0100
        /*026e*/ 	.byte	0x08
	.zero		1


	//   ....[27]....
        /*0270*/ 	.word	0x00000430
        /*0274*/ 	.word	0x000000ff
        /*0278*/ 	.word	0x000000d8
        /*027c*/ 	.short	0x0100
        /*027e*/ 	.byte	0x08
	.zero		1


	//   ....[28]....
        /*0280*/ 	.word	0x00000970
        /*0284*/ 	.word	0x000000ff
        /*0288*/ 	.word	0x00000110
        /*028c*/ 	.short	0x0100
        /*028e*/ 	.byte	0x08
	.zero		1


	//   ....[29]....
        /*0290*/ 	.word	0x00000a00
        /*0294*/ 	.word	0x000000ff
        /*0298*/ 	.word	0x00000118
        /*029c*/ 	.short	0x0100
        /*029e*/ 	.byte	0x08
	.zero		1


	//   ....[30]....
        /*02a0*/ 	.word	0x00000a40
        /*02a4*/ 	.word	0x000000ff
        /*02a8*/ 	.word	0x000000f0
        /*02ac*/ 	.short	0x0100
        /*02ae*/ 	.byte	0x09
	.zero		1


	//   ....[31]....
        /*02b0*/ 	.word	0x00000a50
        /*02b4*/ 	.word	0x000000ff
        /*02b8*/ 	.word	0x000000f8
        /*02bc*/ 	.short	0x0100
        /*02be*/ 	.byte	0x09
	.zero		1


	//   ....[32]....
        /*02c0*/ 	.word	0x00000a60
        /*02c4*/ 	.word	0x000000ff
        /*02c8*/ 	.word	0x00000100
        /*02cc*/ 	.short	0x0100
        /*02ce*/ 	.byte	0x09
	.zero		1


	//   ....[33]....
        /*02d0*/ 	.word	0x00000a70
        /*02d4*/ 	.word	0x000000ff
        /*02d8*/ 	.word	0x00000108
        /*02dc*/ 	.short	0x0100
        /*02de*/ 	.byte	0x09
	.zero		1


	//   ....[34]....
        /*02e0*/ 	.word	0x000018c0
        /*02e4*/ 	.word	0x0000003f
        /*02e8*/ 	.word	0x00000000
        /*02ec*/ 	.short	0x010a
        /*02ee*/ 	.byte	0x2a
	.zero		1


	//   ....[35]....
        /*02f0*/ 	.word	0x00001a60
        /*02f4*/ 	.word	0x00000003
        /*02f8*/ 	.word	0x00000000
        /*02fc*/ 	.short	0x010a
        /*02fe*/ 	.byte	0x3f
	.zero		1


	//   ....[36]....
        /*0300*/ 	.word	0x00001aa0
        /*0304*/ 	.word	0x00000003
        /*0308*/ 	.word	0x00000000
        /*030c*/ 	.short	0x010a
        /*030e*/ 	.byte	0x3f
	.zero		1


	//   ....[37]....
        /*0310*/ 	.word	0x00001da0
        /*0314*/ 	.word	0x000000ff
        /*0318*/ 	.word	0x00000000
        /*031c*/ 	.short	0x010a
        /*031e*/ 	.byte	0x04
	.zero		1


	//   ....[38]....
        /*0320*/ 	.word	0x00001de0
        /*0324*/ 	.word	0x000000ff
        /*0328*/ 	.word	0x00000000
        /*032c*/ 	.short	0x010a
        /*032e*/ 	.byte	0x04
	.zero		1


	//   ....[39]....
        /*0330*/ 	.word	0x00002040
        /*0334*/ 	.word	0x00000005
        /*0338*/ 	.word	0x00000000
        /*033c*/ 	.short	0x0101
        /*033e*/ 	.byte	0x3f
	.zero		1


	//   ....[40]....
        /*0340*/ 	.word	0x00002140
        /*0344*/ 	.word	0x00000040
        /*0348*/ 	.word	0x00000000
        /*034c*/ 	.short	0x0101
        /*034e*/ 	.byte	0x2f
	.zero		1


	//   ....[41]....
        /*0350*/ 	.word	0x00002260
        /*0354*/ 	.word	0x00000000
        /*0358*/ 	.word	0x00000000
        /*035c*/ 	.short	0x0101
        /*035e*/ 	.byte	0x3f
	.zero		1


	//   ....[42]....
        /*0360*/ 	.word	0x00002320
        /*0364*/ 	.word	0x0000003f
        /*0368*/ 	.word	0x00000010
        /*036c*/ 	.short	0x010a
        /*036e*/ 	.byte	0x2a
	.zero		1


	//   ....[43]....
        /*0370*/ 	.word	0x00004130
        /*0374*/ 	.word	0x00000042
        /*0378*/ 	.word	0x00000000
        /*037c*/ 	.short	0x0101
        /*037e*/ 	.byte	0x2f
	.zero		1


	//   ....[44]....
        /*0380*/ 	.word	0x00004ae0
        /*0384*/ 	.word	0x0000000c
        /*0388*/ 	.word	0x00000070
        /*038c*/ 	.short	0x010a
        /*038e*/ 	.byte	0x3f
	.zero		1


	//   ....[45]....
        /*0390*/ 	.word	0x00004eb0
        /*0394*/ 	.word	0x00000004
        /*0398*/ 	.word	0x00000118
        /*039c*/ 	.short	0x0101
        /*039e*/ 	.byte	0x3f
	.zero		1


	//   ....[46]....
        /*03a0*/ 	.word	0x00005640
        /*03a4*/ 	.word	0x00000007
        /*03a8*/ 	.word	0x00000000
        /*03ac*/ 	.short	0x010a
        /*03ae*/ 	.byte	0x3f
	.zero		1


	//   ....[47]....
        /*03b0*/ 	.word	0x000056c0
        /*03b4*/ 	.word	0x00000009
        /*03b8*/ 	.word	0x00000000
        /*03bc*/ 	.short	0x010a
        /*03be*/ 	.byte	0x3f
	.zero		1


	//   ....[48]....
        /*03c0*/ 	.word	0x00005750
        /*03c4*/ 	.word	0x00000006
        /*03c8*/ 	.word	0x00000000
        /*03cc*/ 	.short	0x010a
        /*03ce*/ 	.byte	0x3f
	.zero		1


	//   ....[49]....
        /*03d0*/ 	.word	0x000057e0
        /*03d4*/ 	.word	0x00000009
        /*03d8*/ 	.word	0x00000000
        /*03dc*/ 	.short	0x010a
        /*03de*/ 	.byte	0x3f
	.zero		1


	//   ....[50]....
        /*03e0*/ 	.word	0x00005870
        /*03e4*/ 	.word	0x00000006
        /*03e8*/ 	.word	0x00000000
        /*03ec*/ 	.short	0x010a
        /*03ee*/ 	.byte	0x3f
	.zero		1


	//   ....[51]....
        /*03f0*/ 	.word	0x00005900
        /*03f4*/ 	.word	0x00000009
        /*03f8*/ 	.word	0x00000000
        /*03fc*/ 	.short	0x010a
        /*03fe*/ 	.byte	0x3f
	.zero		1


	//   ....[52]....
        /*0400*/ 	.word	0x00005990
        /*0404*/ 	.word	0x00000006
        /*0408*/ 	.word	0x00000000
        /*040c*/ 	.short	0x010a
        /*040e*/ 	.byte	0x3f
	.zero		1


	//   ....[53]....
        /*0410*/ 	.word	0x00005a20
        /*0414*/ 	.word	0x00000009
        /*0418*/ 	.word	0x00000000
        /*041c*/ 	.short	0x010a
        /*041e*/ 	.byte	0x3f
	.zero		1


	//   ....[54]....
        /*0420*/ 	.word	0x00005ab0
        /*0424*/ 	.word	0x00000006
        /*0428*/ 	.word	0x00000000
        /*042c*/ 	.short	0x010a
        /*042e*/ 	.byte	0x3f
	.zero		1


	//   ....[55]....
        /*0430*/ 	.word	0x00005b40
        /*0434*/ 	.word	0x00000009
        /*0438*/ 	.word	0x00000000
        /*043c*/ 	.short	0x010a
        /*043e*/ 	.byte	0x3f
	.zero		1


	//   ....[56]....
        /*0440*/ 	.word	0x00005bd0
        /*0444*/ 	.word	0x00000006
        /*0448*/ 	.word	0x00000000
        /*044c*/ 	.short	0x010a
        /*044e*/ 	.byte	0x3f
	.zero		1


	//   ....[57]....
        /*0450*/ 	.word	0x00005c60
        /*0454*/ 	.word	0x00000009
        /*0458*/ 	.word	0x00000000
        /*045c*/ 	.short	0x010a
        /*045e*/ 	.byte	0x3f
	.zero		1


	//   ....[58]....
        /*0460*/ 	.word	0x00005cf0
        /*0464*/ 	.word	0x00000006
        /*0468*/ 	.word	0x00000000
        /*046c*/ 	.short	0x010a
        /*046e*/ 	.byte	0x3f
	.zero		1


	//   ....[59]....
        /*0470*/ 	.word	0x00005d80
        /*0474*/ 	.word	0x00000003
        /*0478*/ 	.word	0x00000000
        /*047c*/ 	.short	0x010a
        /*047e*/ 	.byte	0x3f
	.zero		1


	//   ....[60]....
        /*0480*/ 	.word	0x00005de0
        /*0484*/ 	.word	0x00000041
        /*0488*/ 	.word	0x00000000
        /*048c*/ 	.short	0x010a
        /*048e*/ 	.byte	0x3f
	.zero		1


	//   ....[61]....
        /*0490*/ 	.word	0x00005e30
        /*0494*/ 	.word	0x00000003
        /*0498*/ 	.word	0x00000000
        /*049c*/ 	.short	0x010a
        /*049e*/ 	.byte	0x3f
	.zero		1


	//   ....[62]....
        /*04a0*/ 	.word	0x00005e90
        /*04a4*/ 	.word	0x00000005
        /*04a8*/ 	.word	0x00000000
        /*04ac*/ 	.short	0x010a
        /*04ae*/ 	.byte	0x3f
	.zero		1


	//   ....[63]....
        /*04b0*/ 	.word	0x00005ee0
        /*04b4*/ 	.word	0x00000041
        /*04b8*/ 	.word	0x00000010
        /*04bc*/ 	.short	0x010a
        /*04be*/ 	.byte	0x3f
	.zero		1


	//   ....[64]....
        /*04c0*/ 	.word	0x00005fb0
        /*04c4*/ 	.word	0x0000000c
        /*04c8*/ 	.word	0x00000070
        /*04cc*/ 	.short	0x010a
        /*04ce*/ 	.byte	0x3f
	.zero		1


	//   ....[65]....
        /*04d0*/ 	.word	0x00006080
        /*04d4*/ 	.word	0x00000007
        /*04d8*/ 	.word	0x00000000
        /*04dc*/ 	.short	0x010a
        /*04de*/ 	.byte	0x3f
	.zero		1


	//   ....[66]....
        /*04e0*/ 	.word	0x000060d0
        /*04e4*/ 	.word	0x00000009
        /*04e8*/ 	.word	0x00000000
        /*04ec*/ 	.short	0x010a
        /*04ee*/ 	.byte	0x3f
	.zero		1


	//   ....[67]....
        /*04f0*/ 	.word	0x00006120
        /*04f4*/ 	.word	0x00000006
        /*04f8*/ 	.word	0x00000000
        /*04fc*/ 	.short	0x010a
        /*04fe*/ 	.byte	0x3f
	.zero		1


	//   ....[68]....
        /*0500*/ 	.word	0x00006170
        /*0504*/ 	.word	0x00000009
        /*0508*/ 	.word	0x00000000
        /*050c*/ 	.short	0x010a
        /*050e*/ 	.byte	0x3f
	.zero		1


	//   ....[69]....
        /*0510*/ 	.word	0x000061c0
        /*0514*/ 	.word	0x00000006
        /*0518*/ 	.word	0x00000000
        /*051c*/ 	.short	0x010a
        /*051e*/ 	.byte	0x3f
	.zero		1


	//   ....[70]....
        /*0520*/ 	.word	0x00006210
        /*0524*/ 	.word	0x00000009
        /*0528*/ 	.word	0x00000000
        /*052c*/ 	.short	0x010a
        /*052e*/ 	.byte	0x3f
	.zero		1


	//   ....[71]....
        /*0530*/ 	.word	0x00006260
        /*0534*/ 	.word	0x00000006
        /*0538*/ 	.word	0x00000000
        /*053c*/ 	.short	0x010a
        /*053e*/ 	.byte	0x3f
	.zero		1


	//   ....[72]....
        /*0540*/ 	.word	0x000062b0
        /*0544*/ 	.word	0x00000009
        /*0548*/ 	.word	0x00000000
        /*054c*/ 	.short	0x010a
        /*054e*/ 	.byte	0x3f
	.zero		1


	//   ....[73]....
        /*0550*/ 	.word	0x00006300
        /*0554*/ 	.word	0x00000006
        /*0558*/ 	.word	0x00000000
        /*055c*/ 	.short	0x010a
        /*055e*/ 	.byte	0x3f
	.zero		1


	//   ....[74]....
        /*0560*/ 	.word	0x00006350
        /*0564*/ 	.word	0x00000009
        /*0568*/ 	.word	0x00000000
        /*056c*/ 	.short	0x010a
        /*056e*/ 	.byte	0x3f
	.zero		1


	//   ....[75]....
        /*0570*/ 	.word	0x000063a0
        /*0574*/ 	.word	0x00000006
        /*0578*/ 	.word	0x00000000
        /*057c*/ 	.short	0x010a
        /*057e*/ 	.byte	0x3f
	.zero		1


	//   ....[76]....
        /*0580*/ 	.word	0x000063f0
        /*0584*/ 	.word	0x00000009
        /*0588*/ 	.word	0x00000000
        /*058c*/ 	.short	0x010a
        /*058e*/ 	.byte	0x3f
	.zero		1


	//   ....[77]....
        /*0590*/ 	.word	0x00006440
        /*0594*/ 	.word	0x00000006
        /*0598*/ 	.word	0x00000000
        /*059c*/ 	.short	0x010a
        /*059e*/ 	.byte	0x3f
	.zero		1


	//----- nvinfo : EIATTR_NUM_MBARRIERS
	.align		4
.L_37:
        /*05a0*/ 	.byte	0x03, 0x38
        /*05a2*/ 	.short	0x0022


	//----- nvinfo : EIATTR_EXIT_INSTR_OFFSETS
	.align		4
        /*05a4*/ 	.byte	0x04, 0x1c
        /*05a6*/ 	.short	(.L_39 - .L_38)


	//   ....[0]....
.L_38:
        /*05a8*/ 	.word	0x00001570


	//   ....[1]....
        /*05ac*/ 	.word	0x000015d0


	//   ....[2]....
        /*05b0*/ 	.word	0x000047c0


	//   ....[3]....
        /*05b4*/ 	.word	0x000047f0


	//   ....[4]....
        /*05b8*/ 	.word	0x00005dd0


	//----- nvinfo : EIATTR_MAX_THREADS
	.align		4
.L_39:
        /*05bc*/ 	.byte	0x04, 0x05
        /*05be*/ 	.short	(.L_41 - .L_40)
.L_40:
        /*05c0*/ 	.word	0x00000180
        /*05c4*/ 	.word	0x00000001
        /*05c8*/ 	.word	0x00000001


	//----- nvinfo : EIATTR_CRS_STACK_SIZE
	.align		4
.L_41:
        /*05cc*/ 	.byte	0x04, 0x1e
        /*05ce*/ 	.short	(.L_43 - .L_42)
.L_42:
        /*05d0*/ 	.word	0x00000000


	//----- nvinfo : EIATTR_CBANK_PARAM_SIZE
	.align		4
.L_43:
        /*05d4*/ 	.byte	0x03, 0x19
        /*05d6*/ 	.short	0x0470


	//----- nvinfo : EIATTR_PARAM_CBANK
	.align		4
        /*05d8*/ 	.byte	0x04, 0x0a
        /*05da*/ 	.short	(.L_45 - .L_44)
	.align		4
.L_44:
        /*05dc*/ 	.word	index@(.nv.constant0._ZN7cutlass13device_kernelINS_4gemm6kernel13GemmUniversalIN4cute5tupleIJiiiiEEENS1_10collective13CollectiveMmaINS1_34MainloopSm90TmaGmmaWarpSpecializedILi14ENS5_IJNS4_1CILi2EEENSA_ILi1EEESC_EEENS1_32KernelTmaWarpSpecializedPingpongEEENS5_IJNSA_ILi64EEESG_NSA_ILi32EEEEEEfNS5_IJlSC_lEEEfSJ_NS4_8TiledMMAINS4_8MMA_AtomIJNS4_4SM904GMMA29MMA_64x64x8_F32TF32TF32_SS_TNILNSN_7ScaleInE1ELSP_1EEEEEENS4_6LayoutINS5_IJSC_SC_SC_EEENS5_IJNSA_ILi0EEESU_SU_EEEEENS5_IJNS4_10UnderscoreESX_SX_EEEEENS4_13SM90_TMA_LOADENS4_14ComposedLayoutINS4_7SwizzleILi3ELi4ELi3EEENS4_18smem_ptr_flag_bitsILi32EEENSS_INS5_IJNSA_ILi8EEESH_EEENS5_IJSH_SC_EEEEEEEvNS4_8identityENS4_23SM90_TMA_LOAD_MULTICASTES1A_vS1B_EENS_8epilogue10collective6detail29Sm90TmaWarpSpecializedAdapterINS1F_15DefaultEpilogueIfSJ_SJ_NS1E_6thread17LinearCombinationIfLi1EffLNS1J_9ScaleType4KindE0ELNS_15FloatRoundStyleE2EfEENS1_15EpilogueDefaultEEEEEvvEEEEvNT_6ParamsE)
        /*05e0*/ 	.short	0x0210
        /*05e2*/ 	.short	0x0470


	//----- nvinfo : EIATTR_SW_WAR
	.align		4
.L_45:
        /*05e4*/ 	.byte	0x04, 0x36
        /*05e6*/ 	.short	(.L_47 - .L_46)
.L_46:
        /*05e8*/ 	.word	0x00000008
.L_47:


//--------------------- .nv.callgraph             --------------------------
	.section	.nv.callgraph,"",@"SHT_CUDA_CALLGRAPH"
	.align	4
	.sectionentsize	8
	.align		4
        /*0000*/ 	.word	0x00000000
	.align		4
        /*0004*/ 	.word	0xffffffff
	.align		4
        /*0008*/ 	.word	index@(_ZN7cutlass13device_kernelINS_4gemm6kernel13GemmUniversalIN4cute5tupleIJiiiiEEENS1_10collective13CollectiveMmaINS1_34MainloopSm90TmaGmmaWarpSpecializedILi14ENS5_IJNS4_1CILi2EEENSA_ILi1EEESC_EEENS1_32KernelTmaWarpSpecializedPingpongEEENS5_IJNSA_ILi64EEESG_NSA_ILi32EEEEEEfNS5_IJlSC_lEEEfSJ_NS4_8TiledMMAINS4_8MMA_AtomIJNS4_4SM904GMMA29MMA_64x64x8_F32TF32TF32_SS_TNILNSN_7ScaleInE1ELSP_1EEEEEENS4_6LayoutINS5_IJSC_SC_SC_EEENS5_IJNSA_ILi0EEESU_SU_EEEEENS5_IJNS4_10UnderscoreESX_SX_EEEEENS4_13SM90_TMA_LOADENS4_14ComposedLayoutINS4_7SwizzleILi3ELi4ELi3EEENS4_18smem_ptr_flag_bitsILi32EEENSS_INS5_IJNSA_ILi8EEESH_EEENS5_IJSH_SC_EEEEEEEvNS4_8identityENS4_23SM90_TMA_LOAD_MULTICASTES1A_vS1B_EENS_8epilogue10collective6detail29Sm90TmaWarpSpecializedAdapterINS1F_15DefaultEpilogueIfSJ_SJ_NS1E_6thread17LinearCombinationIfLi1EffLNS1J_9ScaleType4KindE0ELNS_15FloatRoundStyleE2EfEENS1_15EpilogueDefaultEEEEEvvEEEEvNT_6ParamsE)
	.align		4
        /*000c*/ 	.word	index@(__assertfail)
	.align		4
        /*0010*/ 	.word	0x00000000
	.align		4
        /*0014*/ 	.word	0xfffffffe
	.align		4
        /*0018*/ 	.word	0x00000000
	.align		4
        /*001c*/ 	.word	0xfffffffd
	.align		4
        /*0020*/ 	.word	0x00000000
	.align		4
        /*0024*/ 	.word	0xfffffffc


//--------------------- .nv.constant4             --------------------------
	.section	.nv.constant4,"a",@progbits
	.align	8
	.align		8
.nv.constant4:
        /*0000*/ 	.dword	__assertfail
	.align		8
        /*0008*/ 	.dword	__unnamed_1
	.align		8
        /*0010*/ 	.dword	_ZN40_INTERNAL_8f48d5a8_4_k_cu_bd1eeefa_278284cuda3std3__45__cpo5beginE
	.align		8
        /*0018*/ 	.dword	_ZN40_INTERNAL_8f48d5a8_4_k_cu_bd1eeefa_278284cuda3std3__45__cpo3endE
	.align		8
        /*0020*/ 	.dword	_ZN40_INTERNAL_8f48d5a8_4_k_cu_bd1eeefa_278284cuda3std3__45__cpo6cbeginE
	.align		8
        /*0028*/ 	.dword	_ZN40_INTERNAL_8f48d5a8_4_k_cu_bd1eeefa_278284cuda3std3__45__cpo4cendE
	.align		8
        /*0030*/ 	.dword	_ZN40_INTERNAL_8f48d5a8_4_k_cu_bd1eeefa_278284cuda3std3__442_GLOBAL__N__8f48d5a8_4_k_cu_bd1eeefa_278286ignoreE
	.align		8
        /*0038*/ 	.dword	_ZN40_INTERNAL_8f48d5a8_4_k_cu_bd1eeefa_278284cuda3std3__419piecewise_constructE
	.align		8
        /*0040*/ 	.dword	_ZN40_INTERNAL_8f48d5a8_4_k_cu_bd1eeefa_278284cuda3std3__48in_placeE
	.align		8
        /*0048*/ 	.dword	_ZN40_INTERNAL_8f48d5a8_4_k_cu_bd1eeefa_278284cuda3std6ranges3__45__cpo4swapE
	.align		8
        /*0050*/ 	.dword	_ZN40_INTERNAL_8f48d5a8_4_k_cu_bd1eeefa_278284cuda3std6ranges3__45__cpo9iter_moveE
	.align		8
        /*0058*/ 	.dword	_ZN40_INTERNAL_8f48d5a8_4_k_cu_bd1eeefa_278284cute7productE
	.align		8
        /*0060*/ 	.dword	_ZN40_INTERNAL_8f48d5a8_4_k_cu_bd1eeefa_278284cute1_E
	.align		8
        /*0068*/ 	.dword	$str$22
	.align		8
        /*0070*/ 	.dword	$str$23


//--------------------- .text._ZN7cutlass13device_kernelINS_4gemm6kernel13GemmUniversalIN4cute5tupleIJiiiiEEENS1_10collective13CollectiveMmaINS1_34MainloopSm90TmaGmmaWarpSpecializedILi14ENS5_IJNS4_1CILi2EEENSA_ILi1EEESC_EEENS1_32KernelTmaWarpSpecializedPingpongEEENS5_IJNSA_ILi64EEESG_NSA_ILi32EEEEEEfNS5_IJlSC_lEEEfSJ_NS4_8TiledMMAINS4_8MMA_AtomIJNS4_4SM904GMMA29MMA_64x64x8_F32TF32TF32_SS_TNILNSN_7ScaleInE1ELSP_1EEEEEENS4_6LayoutINS5_IJSC_SC_SC_EEENS5_IJNSA_ILi0EEESU_SU_EEEEENS5_IJNS4_10UnderscoreESX_SX_EEEEENS4_13SM90_TMA_LOADENS4_14ComposedLayoutINS4_7SwizzleILi3ELi4ELi3EEENS4_18smem_ptr_flag_bitsILi32EEENSS_INS5_IJNSA_ILi8EEESH_EEENS5_IJSH_SC_EEEEEEEvNS4_8identityENS4_23SM90_TMA_LOAD_MULTICASTES1A_vS1B_EENS_8epilogue10collective6detail29Sm90TmaWarpSpecializedAdapterINS1F_15DefaultEpilogueIfSJ_SJ_NS1E_6thread17LinearCombinationIfLi1EffLNS1J_9ScaleType4KindE0ELNS_15FloatRoundStyleE2EfEENS1_15EpilogueDefaultEEEEEvvEEEEvNT_6ParamsE --------------------------
	.section	.text._ZN7cutlass13device_kernelINS_4gemm6kernel13GemmUniversalIN4cute5tupleIJiiiiEEENS1_10collective13CollectiveMmaINS1_34MainloopSm90TmaGmmaWarpSpecializedILi14ENS5_IJNS4_1CILi2EEENSA_ILi1EEESC_EEENS1_32KernelTmaWarpSpecializedPingpongEEENS5_IJNSA_ILi64EEESG_NSA_ILi32EEEEEEfNS5_IJlSC_lEEEfSJ_NS4_8TiledMMAINS4_8MMA_AtomIJNS4_4SM904GMMA29MMA_64x64x8_F32TF32TF32_SS_TNILNSN_7ScaleInE1ELSP_1EEEEEENS4_6LayoutINS5_IJSC_SC_SC_EEENS5_IJNSA_ILi0EEESU_SU_EEEEENS5_IJNS4_10UnderscoreESX_SX_EEEEENS4_13SM90_TMA_LOADENS4_14ComposedLayoutINS4_7SwizzleILi3ELi4ELi3EEENS4_18smem_ptr_flag_bitsILi32EEENSS_INS5_IJNSA_ILi8EEESH_EEENS5_IJSH_SC_EEEEEEEvNS4_8identityENS4_23SM90_TMA_LOAD_MULTICASTES1A_vS1B_EENS_8epilogue10collective6detail29Sm90TmaWarpSpecializedAdapterINS1F_15DefaultEpilogueIfSJ_SJ_NS1E_6thread17LinearCombinationIfLi1EffLNS1J_9ScaleType4KindE0ELNS_15FloatRoundStyleE2EfEENS1_15EpilogueDefaultEEEEEvvEEEEvNT_6ParamsE,"ax",@progbits
	.align	128
.text._ZN7cutlass13device_kernelINS_4gemm6kernel13GemmUniversalIN4cute5tupleIJiiiiEEENS1_10collective13CollectiveMmaINS1_34MainloopSm90TmaGmmaWarpSpecializedILi14ENS5_IJNS4_1CILi2EEENSA_ILi1EEESC_EEENS1_32KernelTmaWarpSpecializedPingpongEEENS5_IJNSA_ILi64EEESG_NSA_ILi32EEEEEEfNS5_IJlSC_lEEEfSJ_NS4_8TiledMMAINS4_8MMA_AtomIJNS4_4SM904GMMA29MMA_64x64x8_F32TF32TF32_SS_TNILNSN_7ScaleInE1ELSP_1EEEEEENS4_6LayoutINS5_IJSC_SC_SC_EEENS5_IJNSA_ILi0EEESU_SU_EEEEENS5_IJNS4_10UnderscoreESX_SX_EEEEENS4_13SM90_TMA_LOADENS4_14ComposedLayoutINS4_7SwizzleILi3ELi4ELi3EEENS4_18smem_ptr_flag_bitsILi32EEENSS_INS5_IJNSA_ILi8EEESH_EEENS5_IJSH_SC_EEEEEEEvNS4_8identityENS4_23SM90_TMA_LOAD_MULTICASTES1A_vS1B_EENS_8epilogue10collective6detail29Sm90TmaWarpSpecializedAdapterINS1F_15DefaultEpilogueIfSJ_SJ_NS1E_6thread17LinearCombinationIfLi1EffLNS1J_9ScaleType4KindE0ELNS_15FloatRoundStyleE2EfEENS1_15EpilogueDefaultEEEEEvvEEEEvNT_6ParamsE:
        .type           _ZN7cutlass13device_kernelINS_4gemm6kernel13GemmUniversalIN4cute5tupleIJiiiiEEENS1_10collective13CollectiveMmaINS1_34MainloopSm90TmaGmmaWarpSpecializedILi14ENS5_IJNS4_1CILi2EEENSA_ILi1EEESC_EEENS1_32KernelTmaWarpSpecializedPingpongEEENS5_IJNSA_ILi64EEESG_NSA_ILi32EEEEEEfNS5_IJlSC_lEEEfSJ_NS4_8TiledMMAINS4_8MMA_AtomIJNS4_4SM904GMMA29MMA_64x64x8_F32TF32TF32_SS_TNILNSN_7ScaleInE1ELSP_1EEEEEENS4_6LayoutINS5_IJSC_SC_SC_EEENS5_IJNSA_ILi0EEESU_SU_EEEEENS5_IJNS4_10UnderscoreESX_SX_EEEEENS4_13SM90_TMA_LOADENS4_14ComposedLayoutINS4_7SwizzleILi3ELi4ELi3EEENS4_18smem_ptr_flag_bitsILi32EEENSS_INS5_IJNSA_ILi8EEESH_EEENS5_IJSH_SC_EEEEEEEvNS4_8identityENS4_23SM90_TMA_LOAD_MULTICASTES1A_vS1B_EENS_8epilogue10collective6detail29Sm90TmaWarpSpecializedAdapterINS1F_15DefaultEpilogueIfSJ_SJ_NS1E_6thread17LinearCombinationIfLi1EffLNS1J_9ScaleType4KindE0ELNS_15FloatRoundStyleE2EfEENS1_15EpilogueDefaultEEEEEvvEEEEvNT_6ParamsE,@function
        .size           _ZN7cutlass13device_kernelINS_4gemm6kernel13GemmUniversalIN4cute5tupleIJiiiiEEENS1_10collective13CollectiveMmaINS1_34MainloopSm90TmaGmmaWarpSpecializedILi14ENS5_IJNS4_1CILi2EEENSA_ILi1EEESC_EEENS1_32KernelTmaWarpSpecializedPingpongEEENS5_IJNSA_ILi64EEESG_NSA_ILi32EEEEEEfNS5_IJlSC_lEEEfSJ_NS4_8TiledMMAINS4_8MMA_AtomIJNS4_4SM904GMMA29MMA_64x64x8_F32TF32TF32_SS_TNILNSN_7ScaleInE1ELSP_1EEEEEENS4_6LayoutINS5_IJSC_SC_SC_EEENS5_IJNSA_ILi0EEESU_SU_EEEEENS5_IJNS4_10UnderscoreESX_SX_EEEEENS4_13SM90_TMA_LOADENS4_14ComposedLayoutINS4_7SwizzleILi3ELi4ELi3EEENS4_18smem_ptr_flag_bitsILi32EEENSS_INS5_IJNSA_ILi8EEESH_EEENS5_IJSH_SC_EEEEEEEvNS4_8identityENS4_23SM90_TMA_LOAD_MULTICASTES1A_vS1B_EENS_8epilogue10collective6detail29Sm90TmaWarpSpecializedAdapterINS1F_15DefaultEpilogueIfSJ_SJ_NS1E_6thread17LinearCombinationIfLi1EffLNS1J_9ScaleType4KindE0ELNS_15FloatRoundStyleE2EfEENS1_15EpilogueDefaultEEEEEvvEEEEvNT_6ParamsE,(.L_x_160 - _ZN7cutlass13device_kernelINS_4gemm6kernel13GemmUniversalIN4cute5tupleIJiiiiEEENS1_10collective13CollectiveMmaINS1_34MainloopSm90TmaGmmaWarpSpecializedILi14ENS5_IJNS4_1CILi2EEENSA_ILi1EEESC_EEENS1_32KernelTmaWarpSpecializedPingpongEEENS5_IJNSA_ILi64EEESG_NSA_ILi32EEEEEEfNS5_IJlSC_lEEEfSJ_NS4_8TiledMMAINS4_8MMA_AtomIJNS4_4SM904GMMA29MMA_64x64x8_F32TF32TF32_SS_TNILNSN_7ScaleInE1ELSP_1EEEEEENS4_6LayoutINS5_IJSC_SC_SC_EEENS5_IJNSA_ILi0EEESU_SU_EEEEENS5_IJNS4_10UnderscoreESX_SX_EEEEENS4_13SM90_TMA_LOADENS4_14ComposedLayoutINS4_7SwizzleILi3ELi4ELi3EEENS4_18smem_ptr_flag_bitsILi32EEENSS_INS5_IJNSA_ILi8EEESH_EEENS5_IJSH_SC_EEEEEEEvNS4_8identityENS4_23SM90_TMA_LOAD_MULTICASTES1A_vS1B_EENS_8epilogue10collective6detail29Sm90TmaWarpSpecializedAdapterINS1F_15DefaultEpilogueIfSJ_SJ_NS1E_6thread17LinearCombinationIfLi1EffLNS1J_9ScaleType4KindE0ELNS_15FloatRoundStyleE2EfEENS1_15EpilogueDefaultEEEEEvvEEEEvNT_6ParamsE)
        .other          _ZN7cutlass13device_kernelINS_4gemm6kernel13GemmUniversalIN4cute5tupleIJiiiiEEENS1_10collective13CollectiveMmaINS1_34MainloopSm90TmaGmmaWarpSpecializedILi14ENS5_IJNS4_1CILi2EEENSA_ILi1EEESC_EEENS1_32KernelTmaWarpSpecializedPingpongEEENS5_IJNSA_ILi64EEESG_NSA_ILi32EEEEEEfNS5_IJlSC_lEEEfSJ_NS4_8TiledMMAINS4_8MMA_AtomIJNS4_4SM904GMMA29MMA_64x64x8_F32TF32TF32_SS_TNILNSN_7ScaleInE1ELSP_1EEEEEENS4_6LayoutINS5_IJSC_SC_SC_EEENS5_IJNSA_ILi0EEESU_SU_EEEEENS5_IJNS4_10UnderscoreESX_SX_EEEEENS4_13SM90_TMA_LOADENS4_14ComposedLayoutINS4_7SwizzleILi3ELi4ELi3EEENS4_18smem_ptr_flag_bitsILi32EEENSS_INS5_IJNSA_ILi8EEESH_EEENS5_IJSH_SC_EEEEEEEvNS4_8identityENS4_23SM90_TMA_LOAD_MULTICASTES1A_vS1B_EENS_8epilogue10collective6detail29Sm90TmaWarpSpecializedAdapterINS1F_15DefaultEpilogueIfSJ_SJ_NS1E_6thread17LinearCombinationIfLi1EffLNS1J_9ScaleType4KindE0ELNS_15FloatRoundStyleE2EfEENS1_15EpilogueDefaultEEEEEvvEEEEvNT_6ParamsE,@"STO_CUDA_ENTRY STV_DEFAULT"
_ZN7cutlass13device_kernelINS_4gemm6kernel13GemmUniversalIN4cute5tupleIJiiiiEEENS1_10collective13CollectiveMmaINS1_34MainloopSm90TmaGmmaWarpSpecializedILi14ENS5_IJNS4_1CILi2EEENSA_ILi1EEESC_EEENS1_32KernelTmaWarpSpecializedPingpongEEENS5_IJNSA_ILi64EEESG_NSA_ILi32EEEEEEfNS5_IJlSC_lEEEfSJ_NS4_8TiledMMAINS4_8MMA_AtomIJNS4_4SM904GMMA29MMA_64x64x8_F32TF32TF32_SS_TNILNSN_7ScaleInE1ELSP_1EEEEEENS4_6LayoutINS5_IJSC_SC_SC_EEENS5_IJNSA_ILi0EEESU_SU_EEEEENS5_IJNS4_10UnderscoreESX_SX_EEEEENS4_13SM90_TMA_LOADENS4_14ComposedLayoutINS4_7SwizzleILi3ELi4ELi3EEENS4_18smem_ptr_flag_bitsILi32EEENSS_INS5_IJNSA_ILi8EEESH_EEENS5_IJSH_SC_EEEEEEEvNS4_8identityENS4_23SM90_TMA_LOAD_MULTICASTES1A_vS1B_EENS_8epilogue10collective6detail29Sm90TmaWarpSpecializedAdapterINS1F_15DefaultEpilogueIfSJ_SJ_NS1E_6thread17LinearCombinationIfLi1EffLNS1J_9ScaleType4KindE0ELNS_15FloatRoundStyleE2EfEENS1_15EpilogueDefaultEEEEEvvEEEEvNT_6ParamsE:
[----:B------:R-:W0:Y:S02]  /*0000*/  LDC R1, c[0x0][0x28] ;  /* 0x00000a00ff017b82 */ /* 0x000e240000000800 */
[----:B0-----:R-:W-:Y:S01]  /*0010*/  VIADD R1, R1, 0xfffffff8 ;  /* 0xfffffff801017836 */ /* 0x001fe20000000000 */
[----:B------:R-:W0:Y:S01]  /*0020*/  S2R R4, SR_TID.X ;  /* 0x0000000000047919 */ /* 0x000e220000002100 */
[----:B------:R-:W-:Y:S01]  /*0030*/  ELECT P0, URZ, PT ;  /* 0x00000000003f782f */ /* 0x000fe20003800000 */
[----:B------:R-:W-:Y:S01]  /*0040*/  BSSY B0, `(.L_x_0) ;  /* 0x000000f000007945 */ /* 0x000fe20003800000 */
[--C-:B0-----:R-:W-:Y:S02]  /*0050*/  SHF.R.U32.HI R2, RZ, 0x5, R4.reuse ;  /* 0x00000005ff027819 */ /* 0x101fe40000011604 */
[----:B------:R-:W-:-:S03]  /*0060*/  SHF.R.U32.HI R7, RZ, 0x7, R4 ;  /* 0x00000007ff077819 */ /* 0x000fc60000011604 */
[----:B------:R-:W0:Y:S04]  /*0070*/  SHFL.IDX PT, R5, R2, RZ, 0x1f ;  /* 0x00001fff02057589 */ /* 0x000e2800000e0000 */
[----:B------:R1:W2:Y:S01]  /*0080*/  SHFL.IDX PT, R10, R7, RZ, 0x1f ;  /* 0x00001fff070a7589 */ /* 0x0002a200000e0000 */
[----:B0-----:R-:W-:-:S13]  /*0090*/  ISETP.NE.OR P0, PT, R5, RZ, !P0 ;  /* 0x000000ff0500720c */ /* 0x001fda0004705670 */
[----:B-12---:R-:W-:Y:S05]  /*00a0*/  @P0 BRA `(.L_x_1) ;  /* 0x0000000000200947 */ /* 0x006fea0003800000 */
[----:B------:R-:W-:Y:S02]  /*00b0*/  ULDC.64 UR4, c[0x0][0x198] ;  /* 0x0000660000047ab9 */ /* 0x000fe40000000a00 */
[----:B------:R-:W-:Y:S02]  /*00c0*/  UIADD3 UR6, UP0, UR4, 0xf0, URZ ;  /* 0x000000f004067890 */ /* 0x000fe4000ff1e03f */
[----:B------:R-:W-:Y:S02]  /*00d0*/  UIADD3 UR4, UP1, UR4, 0x1f0, URZ ;  /* 0x000001f004047890 */ /* 0x000fe4000ff3e03f */
[----:B------:R-:W-:Y:S02]  /*00e0*/  UIADD3.X UR7, URZ, UR5, URZ, UP0, !UPT ;  /* 0x000000053f077290 */ /* 0x000fe400087fe43f */
[----:B------:R-:W-:-:S07]  /*00f0*/  UIADD3.X UR5, URZ, UR5, URZ, UP1, !UPT ;  /* 0x000000053f057290 */ /* 0x000fce0008ffe43f */
[----:B------:R0:W-:Y:S02]  /*0100*/  UTMACCTL.PF [UR6] ;  /* 0x00000000060079b9 */ /* 0x0001e40008040000 */
[----:B------:R0:W-:Y:S02]  /*0110*/  UTMACCTL.PF [UR4] ;  /* 0x00000000040079b9 */ /* 0x0001e40008040000 */
[----:B0-----:R-:W-:Y:S01]  /*0120*/  NOP ;  /* 0x0000000000007918 */ /* 0x001fe20000000000 */
.L_x_1:
[----:B------:R-:W-:Y:S05]  /*0130*/  BSYNC B0 ;  /* 0x0000000000007941 */ /* 0x000fea0003800000 */
.L_x_0:
[----:B------:R-:W0:Y:S01]  /*0140*/  SHFL.IDX PT, R8, R2, RZ, 0x1f ;  /* 0x00001fff02087589 */ /* 0x000e2200000e0000 */
[----:B------:R-:W-:-:S04]  /*0150*/  SHF.R.S32.HI R3, RZ, 0x1f, R4 ;  /* 0x0000001fff037819 */ /* 0x000fc80000011404 */
[----:B------:R-:W-:Y:S02]  /*0160*/  LEA.HI R3, R3, R4, RZ, 0x7 ;  /* 0x0000000403037211 */ /* 0x000fe400078f38ff */
[----:B0-----:R-:W-:-:S13]  /*0170*/  ISETP.NE.AND P0, PT, R8, RZ, PT ;  /* 0x000000ff0800720c */ /* 0x001fda0003f05270 */
[----:B------:R-:W-:Y:S05]  /*0180*/  @P0 BRA `(.L_x_2) ;  /* 0x0000000000b40947 */ /* 0x000fea0003800000 */
[----:B------:R-:W-:Y:S01]  /*0190*/  ELECT P0, URZ, PT ;  /* 0x00000000003f782f */ /* 0x000fe20003800000 */
[----:B------:R-:W-:-:S12]  /*01a0*/  BSSY B0, `(.L_x_2) ;  /* 0x000002b000007945 */ /* 0x000fd80003800000 */
[----:B------:R-:W-:Y:S05]  /*01b0*/  @!P0 BRA `(.L_x_3) ;  /* 0x0000000000a48947 */ /* 0x000fea0003800000 */
[----:B------:R-:W0:Y:S01]  /*01c0*/  S2UR UR8, SR_CgaCtaId ;  /* 0x00000000000879c3 */ /* 0x000e220000008800 */
[----:B------:R-:W-:Y:S01]  /*01d0*/  UMOV UR4, 0x400 ;  /* 0x0000040000047882 */ /* 0x000fe20000000000 */
[----:B------:R-:W-:Y:S01]  /*01e0*/  UMOV UR5, 0x1 ;  /* 0x0000000100057882 */ /* 0x000fe20000000000 */
[----:B------:R-:W-:Y:S02]  /*01f0*/  UMOV UR6, 0x2 ;  /* 0x0000000200067882 */ /* 0x000fe40000000000 */
[----:B------:R-:W-:-:S04]  /*0200*/  UIADD3 UR6, -UR6, 0x100000, URZ ;  /* 0x0010000006067890 */ /* 0x000fc8000fffe13f */
[----:B------:R-:W-:Y:S02]  /*0210*/  USHF.L.U32 UR7, UR6, 0xb, URZ ;  /* 0x0000000b06077899 */ /* 0x000fe4000800063f */
[----:B------:R-:W-:Y:S02]  /*0220*/  USHF.L.U32 UR6, UR6, 0x1, URZ ;  /* 0x0000000106067899 */ /* 0x000fe4000800063f */
[----:B0-----:R-:W-:Y:S02]  /*0230*/  ULEA UR8, UR8, UR4, 0x18 ;  /* 0x0000000408087291 */ /* 0x001fe4000f8ec03f */
[----:B------:R-:W-:-:S04]  /*0240*/  UIADD3 UR4, -UR5, 0x100000, URZ ;  /* 0x0010000005047890 */ /* 0x000fc8000fffe13f */
[----:B------:R-:W-:Y:S02]  /*0250*/  USHF.L.U32 UR5, UR4, 0xb, URZ ;  /* 0x0000000b04057899 */ /* 0x000fe4000800063f */
[----:B------:R-:W-:Y:S01]  /*0260*/  USHF.L.U32 UR4, UR4, 0x1, URZ ;  /* 0x0000000104047899 */ /* 0x000fe2000800063f */
[----:B------:R-:W0:Y:S11]  /*0270*/  FENCE.VIEW.ASYNC.S ;  /* 0x00000000000073c6 */ /* 0x000e360000000000 */
[----:B0-----:R0:W1:Y:S01]  /*0280*/  SYNCS.EXCH.64 URZ, [UR8], UR4 ;  /* 0x00000004083f75b2 */ /* 0x0010620008000100 */
[----:B------:R0:W2:Y:S01]  /*0290*/  SYNCS.EXCH.64 URZ, [UR8+0x70], UR6 ;  /* 0x00007006083f75b2 */ /* 0x0000a20008000100 */
[----:B------:R0:W3:Y:S01]  /*02a0*/  SYNCS.EXCH.64 URZ, [UR8+0x8], UR4 ;  /* 0x00000804083f75b2 */ /* 0x0000e20008000100 */
[----:B------:R0:W4:Y:S01]  /*02b0*/  SYNCS.EXCH.64 URZ, [UR8+0x78], UR6 ;  /* 0x00007806083f75b2 */ /* 0x0001220008000100 */
[----:B------:R0:W0:Y:S01]  /*02c0*/  SYNCS.EXCH.64 URZ, [UR8+0x10], UR4 ;  /* 0x00001004083f75b2 */ /* 0x0000220008000100 */
        /* <DEDUP_REMOVED lines=23> */
[----:B-1234-:R-:W-:Y:S01]  /*0440*/  NOP ;  /* 0x0000000000007918 */ /* 0x01efe20000000000 */
.L_x_3:
[----:B0-----:R-:W-:Y:S05]  /*0450*/  BSYNC B0 ;  /* 0x0000000000007941 */ /* 0x001fea0003800000 */
.L_x_2:
[----:B------:R-:W0:Y:S01]  /*0460*/  SHFL.IDX PT, R13, R2, RZ, 0x1f ;  /* 0x00001fff020d7589 */ /* 0x000e2200000e0000 */
[----:B------:R-:W1:Y:S01]  /*0470*/  S2UR UR12, SR_CTAID.X ;  /* 0x00000000000c79c3 */ /* 0x000e620000002500 */
[----:B------:R-:W-:Y:S02]  /*0480*/  LOP3.LUT R3, R3, 0xffffff80, RZ, 0xc0, !PT ;  /* 0xffffff8003037812 */ /* 0x000fe400078ec0ff */
[----:B------:R-:W-:Y:S01]  /*0490*/  ELECT P0, URZ, PT ;  /* 0x00000000003f782f */ /* 0x000fe20003800000 */
[----:B------:R2:W3:Y:S01]  /*04a0*/  SHFL.IDX PT, R12, R2, RZ, 0x1f ;  /* 0x00001fff020c7589 */ /* 0x0004e200000e0000 */
[----:B------:R-:W-:Y:S01]  /*04b0*/  ELECT P1, URZ, PT ;  /* 0x00000000003f782f */ /* 0x000fe20003820000 */
[----:B------:R-:W-:Y:S01]  /*04c0*/  NOP ;  /* 0x0000000000007918 */ /* 0x000fe20000000000 */
[----:B------:R-:W-:Y:S01]  /*04d0*/  IMAD.IADD R3, R4, 0x1, -R3 ;  /* 0x0000000104037824 */ /* 0x000fe200078e0a03 */
[----:B------:R-:W4:Y:S01]  /*04e0*/  S2R R6, SR_CTAID.Y ;  /* 0x0000000000067919 */ /* 0x000f220000002600 */
[----:B------:R-:W-:Y:S01]  /*04f0*/  ULDC UR4, c[0x0][0x150] ;  /* 0x0000540000047ab9 */ /* 0x000fe20000000800 */
[----:B------:R-:W5:Y:S01]  /*0500*/  LDC R14, c[0x0][0x144] ;  /* 0x00005100ff0e7b82 */ /* 0x000f620000000800 */
[----:B------:R-:W-:Y:S01]  /*0510*/  UMOV UR11, 0x80 ;  /* 0x00000080000b7882 */ /* 0x000fe20000000000 */
[----:B------:R-:W-:Y:S01]  /*0520*/  SHF.R.S32.HI R0, RZ, 0x1f, R3 ;  /* 0x0000001fff007819 */ /* 0x000fe20000011403 */
[----:B------:R-:W-:Y:S01]  /*0530*/  NOP ;  /* 0x0000000000007918 */ /* 0x000fe20000000000 */
[C---:B------:R-:W-:Y:S01]  /*0540*/  VIADD R35, R10.reuse, 0xffffffff ;  /* 0xffffffff0a237836 */ /* 0x040fe20000000000 */
[----:B------:R-:W-:Y:S01]  /*0550*/  ISETP.NE.AND P4, PT, R10, RZ, PT ;  /* 0x000000ff0a00720c */ /* 0x000fe20003f85270 */
[----:B------:R-:W-:Y:S01]  /*0560*/  IMAD.MOV.U32 R57, RZ, RZ, 0x1 ;  /* 0x00000001ff397424 */ /* 0x000fe200078e00ff */
[----:B------:R-:W-:Y:S01]  /*0570*/  LEA.HI R9, R0, R3, RZ, 0x3 ;  /* 0x0000000300097211 */ /* 0x000fe200078f18ff */
[----:B------:R-:W5:Y:S01]  /*0580*/  LDC R15, c[0x0][0x140] ;  /* 0x00005000ff0f7b82 */ /* 0x000f620000000800 */
[----:B------:R-:W-:-:S02]  /*0590*/  ISETP.GE.U32.AND P6, PT, R35, 0x2, PT ;  /* 0x000000022300780c */ /* 0x000fc40003fc6070 */
[--C-:B------:R-:W-:Y:S02]  /*05a0*/  SHF.R.S32.HI R11, RZ, 0x3, R9.reuse ;  /* 0x00000003ff0b7819 */ /* 0x100fe40000011409 */
[----:B--2---:R-:W-:Y:S02]  /*05b0*/  SHF.R.S32.HI R2, RZ, 0x1f, R9 ;  /* 0x0000001fff027819 */ /* 0x004fe40000011409 */
[----:B------:R-:W-:Y:S01]  /*05c0*/  SHF.R.S32.HI R9, RZ, 0x1f, R8 ;  /* 0x0000001fff097819 */ /* 0x000fe20000011408 */
[----:B------:R-:W2:Y:S01]  /*05d0*/  LDC R25, c[0x0][0x148] ;  /* 0x00005200ff197b82 */ /* 0x000ea20000000800 */
[----:B0-----:R-:W-:Y:S02]  /*05e0*/  ISETP.NE.OR P0, PT, R13, RZ, !P0 ;  /* 0x000000ff0d00720c */ /* 0x001fe40004705670 */
[----:B-1----:R-:W-:Y:S02]  /*05f0*/  I2FP.F32.U32 R13, UR12 ;  /* 0x0000000c000d7c45 */ /* 0x002fe40008201000 */
[----:B------:R-:W-:-:S02]  /*0600*/  LEA.HI R2, R2, R11, RZ, 0x2 ;  /* 0x0000000b02027211 */ /* 0x000fc400078f10ff */
[----:B------:R-:W-:Y:S01]  /*0610*/  LEA.HI R9, R9, R8, RZ, 0x2 ;  /* 0x0000000809097211 */ /* 0x000fe200078f10ff */
[----:B------:R-:W-:Y:S01]  /*0620*/  FMUL R13, R13, UR4 ;  /* 0x000000040d0d7c20 */ /* 0x000fe20008400000 */
[----:B---3--:R-:W-:Y:S01]  /*0630*/  ISETP.NE.OR P1, PT, R12, RZ, !P1 ;  /* 0x000000ff0c00720c */ /* 0x008fe20004f25670 */
[----:B------:R-:W-:Y:S01]  /*0640*/  ULDC UR4, c[0x0][0x154] ;  /* 0x0000550000047ab9 */ /* 0x000fe20000000800 */
[----:B------:R-:W-:Y:S02]  /*0650*/  LOP3.LUT R12, R2, 0xfffffffc, RZ, 0xc0, !PT ;  /* 0xfffffffc020c7812 */ /* 0x000fe400078ec0ff */
[----:B------:R-:W-:Y:S01]  /*0660*/  LOP3.LUT R9, R9, 0x3ffffffc, RZ, 0xc0, !PT ;  /* 0x3ffffffc09097812 */ /* 0x000fe200078ec0ff */
[----:B------:R-:W0:Y:S01]  /*0670*/  F2I.U32.TRUNC.NTZ R13, R13 ;  /* 0x0000000d000d7305 */ /* 0x000e22000020f000 */
[----:B------:R-:W-:Y:S01]  /*0680*/  SHF.R.S32.HI R2, RZ, 0x1f, R5 ;  /* 0x0000001fff027819 */ /* 0x000fe20000011405 */
[----:B------:R-:W-:Y:S01]  /*0690*/  IMAD.IADD R12, R11, 0x1, -R12 ;  /* 0x000000010b0c7824 */ /* 0x000fe200078e0a0c */
[----:B------:R-:W-:Y:S01]  /*06a0*/  VOTEU.ALL UP1, P0 ;  /* 0x00000000003f7886 */ /* 0x000fe20000020000 */
[----:B------:R-:W-:Y:S01]  /*06b0*/  IMAD.IADD R9, R8, 0x1, -R9 ;  /* 0x0000000108097824 */ /* 0x000fe200078e0a09 */
[----:B------:R-:W-:Y:S01]  /*06c0*/  LEA.HI R2, R2, R5, RZ, 0x2 ;  /* 0x0000000502027211 */ /* 0x000fe200078f10ff */
[----:B------:R-:W-:Y:S01]  /*06d0*/  VOTEU.ALL UP0, P0 ;  /* 0x00000000003f7886 */ /* 0x000fe20000000000 */
[----:B----4-:R-:W-:Y:S01]  /*06e0*/  I2FP.F32.U32 R8, R6 ;  /* 0x0000000600087245 */ /* 0x010fe20000201000 */
[----:B------:R-:W-:Y:S01]  /*06f0*/  IMAD R9, R9, 0x4, R12 ;  /* 0x0000000409097824 */ /* 0x000fe200078e020c */
[----:B------:R-:W-:Y:S01]  /*0700*/  LOP3.LUT R2, R2, 0xfffffffc, RZ, 0xc0, !PT ;  /* 0xfffffffc02027812 */ /* 0x000fe200078ec0ff */
[----:B------:R-:W-:Y:S01]  /*0710*/  VOTEU.ALL UP2, P1 ;  /* 0x00000000003f7886 */ /* 0x000fe20000840000 */
[----:B------:R-:W1:Y:S01]  /*0720*/  @!UP1 S2UR UR7, SR_CgaCtaId ;  /* 0x00000000000799c3 */ /* 0x000e620000008800 */
[----:B------:R-:W-:Y:S01]  /*0730*/  FMUL R8, R8, UR4 ;  /* 0x0000000408087c20 */ /* 0x000fe20008400000 */
[----:B------:R-:W-:Y:S01]  /*0740*/  IMAD.SHL.U32 R56, R9, 0x4, RZ ;  /* 0x0000000409387824 */ /* 0x000fe200078e00ff */
[----:B------:R-:W-:Y:S01]  /*0750*/  UMOV UR4, 0x20 ;  /* 0x0000002000047882 */ /* 0x000fe20000000000 */
[----:B------:R-:W-:Y:S01]  /*0760*/  IMAD.IADD R5, R5, 0x1, -R2 ;  /* 0x0000000105057824 */ /* 0x000fe200078e0a02 */
[----:B------:R-:W-:Y:S01]  /*0770*/  LEA.HI R2, R9, R9, RZ, 0x1 ;  /* 0x0000000909027211 */ /* 0x000fe200078f08ff */
[----:B0-----:R-:W-:Y:S01]  /*0780*/  IMAD.MOV R13, RZ, RZ, -R13 ;  /* 0x000000ffff0d7224 */ /* 0x001fe200078e0a0d */
[----:B------:R-:W0:Y:S01]  /*0790*/  F2I.U32.TRUNC.NTZ R8, R8 ;  /* 0x0000000800087305 */ /* 0x000e22000020f000 */
[----:B------:R-:W3:Y:S01]  /*07a0*/  @!UP2 S2UR UR10, SR_CgaCtaId ;  /* 0x00000000000aa9c3 */ /* 0x000ee20000008800 */
[----:B------:R-:W-:Y:S01]  /*07b0*/  LOP3.LUT R2, R2, 0xfffffffe, RZ, 0xc0, !PT ;  /* 0xfffffffe02027812 */ /* 0x000fe200078ec0ff */
[----:B-----5:R-:W-:Y:S01]  /*07c0*/  IMAD R21, R14, R13, UR12 ;  /* 0x0000000c0e157e24 */ /* 0x020fe2000f8e020d */
[----:B------:R-:W-:Y:S01]  /*07d0*/  @!UP1 UMOV UR6, 0x400 ;  /* 0x0000040000069882 */ /* 0x000fe20000000000 */
[----:B------:R-:W-:-:S04]  /*07e0*/  @!UP1 UIADD3 UR4, -UR4, 0x100000, URZ ;  /* 0x0010000004049890 */ /* 0x000fc8000fffe13f */
[----:B------:R-:W-:Y:S02]  /*07f0*/  @!UP1 USHF.L.U32 UR5, UR4, 0xb, URZ ;  /* 0x0000000b04059899 */ /* 0x000fe4000800063f */
[----:B------:R-:W-:Y:S01]  /*0800*/  @!UP1 USHF.L.U32 UR4, UR4, 0x1, URZ ;  /* 0x0000000104049899 */ /* 0x000fe2000800063f */
[C---:B------:R-:W-:Y:S01]  /*0810*/  LOP3.LUT R56, R9.reuse, 0xc, R56, 0x78, !PT ;  /* 0x0000000c09387812 */ /* 0x040fe200078e7838 */
[----:B------:R-:W-:Y:S01]  /*0820*/  IMAD.IADD R2, R9, 0x1, -R2 ;  /* 0x0000000109027824 */ /* 0x000fe200078e0a02 */
[----:B------:R-:W-:Y:S01]  /*0830*/  @!UP2 UMOV UR9, 0x400 ;  /* 0x000004000009a882 */ /* 0x000fe20000000000 */
[----:B------:R-:W-:Y:S01]  /*0840*/  VOTEU.ALL UP3, P1 ;  /* 0x00000000003f7886 */ /* 0x000fe20000860000 */
[----:B------:R-:W-:Y:S01]  /*0850*/  VOTEU.ALL UP4, P1 ;  /* 0x00000000003f7886 */ /* 0x000fe20000880000 */
[----:B------:R-:W-:Y:S01]  /*0860*/  VOTEU.ALL UP5, P1 ;  /* 0x00000000003f7886 */ /* 0x000fe200008a0000 */
[----:B------:R-:W-:Y:S01]  /*0870*/  ISETP.NE.AND P3, PT, R2, R21, PT ;  /* 0x000000150200720c */ /* 0x000fe20003f65270 */
[----:B------:R4:W4:Y:S01]  /*0880*/  SHFL.IDX PT, R14, R7, RZ, 0x1f ;  /* 0x00001fff070e7589 */ /* 0x00092200000e0000 */
[----:B------:R-:W-:Y:S01]  /*0890*/  ISETP.EQ.U32.AND P2, PT, R15, 0x1, PT ;  /* 0x000000010f00780c */ /* 0x000fe20003f42070 */
[----:B0-----:R-:W-:Y:S01]  /*08a0*/  IMAD.MOV R20, RZ, RZ, -R8 ;  /* 0x000000ffff147224 */ /* 0x001fe200078e0a08 */
[----:B-1----:R-:W-:-:S02]  /*08b0*/  @!UP1 ULEA UR8, UR7, UR6, 0x18 ;  /* 0x0000000607089291 */ /* 0x002fc4000f8ec03f */
[----:B------:R-:W-:-:S04]  /*08c0*/  @!UP2 UIADD3 UR6, -UR11, 0x100000, URZ ;  /* 0x001000000b06a890 */ /* 0x000fc8000fffe13f */
[----:B------:R-:W-:Y:S02]  /*08d0*/  @!UP2 USHF.L.U32 UR7, UR6, 0xb, URZ ;  /* 0x0000000b0607a899 */ /* 0x000fe4000800063f */
[----:B------:R-:W-:Y:S01]  /*08e0*/  @!UP2 USHF.L.U32 UR6, UR6, 0x1, URZ ;  /* 0x000000010606a899 */ /* 0x000fe2000800063f */
[----:B--2---:R-:W-:Y:S01]  /*08f0*/  IMAD R9, R25, R20, R6 ;  /* 0x0000001419097224 */ /* 0x004fe200078e0206 */
[----:B------:R-:W-:Y:S01]  /*0900*/  VOTEU.ALL UP1, P0 ;  /* 0x00000000003f7886 */ /* 0x000fe20000020000 */
[----:B------:R-:W-:Y:S01]  /*0910*/  LOP3.LUT P0, RZ, R3, 0x7, RZ, 0xc0, !PT ;  /* 0x0000000703ff7812 */ /* 0x000fe2000780c0ff */
[----:B---3--:R-:W-:Y:S01]  /*0920*/  @!UP2 ULEA UR9, UR10, UR9, 0x18 ;  /* 0x000000090a09a291 */ /* 0x008fe2000f8ec03f */
[----:B------:R-:W-:Y:S01]  /*0930*/  @P3 LEA.HI R2, R56, R56, RZ, 0x1 ;  /* 0x0000003838023211 */ /* 0x000fe200078f08ff */
[----:B------:R-:W-:Y:S01]  /*0940*/  VOTEU.ALL UP2, P1 ;  /* 0x00000000003f7886 */ /* 0x000fe20000840000 */
[----:B------:R-:W-:Y:S01]  /*0950*/  ISETP.NE.AND P1, PT, R5, 0x3, PT ;  /* 0x000000030500780c */ /* 0x000fe20003f25270 */
[----:B------:R-:W0:Y:S02]  /*0960*/  FENCE.VIEW.ASYNC.S ;  /* 0x00000000000073c6 */ /* 0x000e240000000000 */
[----:B0-----:R0:W1:Y:S01]  /*0970*/  @!UP0 SYNCS.EXCH.64 URZ, [UR8+0x110], UR4 ;  /* 0x00011004083f85b2 */ /* 0x0010620008000100 */
[----:B------:R-:W-:-:S02]  /*0980*/  @P3 SHF.R.S32.HI R2, RZ, 0x1, R2 ;  /* 0x00000001ff023819 */ /* 0x000fc40000011402 */
[----:B------:R-:W-:Y:S02]  /*0990*/  ISETP.EQ.OR P1, PT, R5, RZ, !P1 ;  /* 0x000000ff0500720c */ /* 0x000fe40004f22670 */
[----:B------:R-:W-:Y:S02]  /*09a0*/  @P3 ISETP.NE.AND P5, PT, R2, R9, PT ;  /* 0x000000090200320c */ /* 0x000fe40003fa5270 */
[----:B------:R-:W-:Y:S02]  /*09b0*/  ISETP.LT.U32.AND P0, PT, R56, 0x2, !P0 ;  /* 0x000000023800780c */ /* 0x000fe40004701070 */
[----:B------:R-:W-:Y:S02]  /*09c0*/  ISETP.EQ.AND P1, PT, R10, RZ, P1 ;  /* 0x000000ff0a00720c */ /* 0x000fe40000f22270 */
[----:B------:R-:W-:Y:S02]  /*09d0*/  SEL R2, RZ, 0x1, !P0 ;  /* 0x00000001ff027807 */ /* 0x000fe40004000000 */
[----:B------:R-:W-:-:S02]  /*09e0*/  @P3 SEL R57, RZ, 0x1, P5 ;  /* 0x00000001ff393807 */ /* 0x000fc40002800000 */
[----:B------:R-:W-:Y:S01]  /*09f0*/  SEL R16, RZ, 0x1, !P1 ;  /* 0x00000001ff107807 */ /* 0x000fe20004800000 */
[----:B------:R0:W2:Y:S01]  /*0a00*/  @!UP1 SYNCS.EXCH.64 URZ, [UR8+0x118], UR4 ;  /* 0x00011804083f95b2 */ /* 0x0000a20008000100 */
[----:B------:R-:W-:Y:S01]  /*0a10*/  NOP ;  /* 0x0000000000007918 */ /* 0x000fe20000000000 */
[----:B------:R-:W-:Y:S02]  /*0a20*/  LOP3.LUT R57, R57, R2, RZ, 0xc0, !PT ;  /* 0x0000000239397212 */ /* 0x000fe400078ec0ff */
[----:B------:R-:W-:Y:S01]  /*0a30*/  SEL R16, R16, 0x2, P6 ;  /* 0x0000000210107807 */ /* 0x000fe20003000000 */
[----:B------:R0:W3:Y:S01]  /*0a40*/  @!UP2 SYNCS.EXCH.64 URZ, [UR9+0xf0], UR6 ;  /* 0x0000f006093fa5b2 */ /* 0x0000e20008000100 */
[----:B------:R0:W0:Y:S01]  /*0a50*/  @!UP3 SYNCS.EXCH.64 URZ, [UR9+0xf8], UR6 ;  /* 0x0000f806093fb5b2 */ /* 0x0000220008000100 */
[----:B------:R0:W0:Y:S01]  /*0a60*/  @!UP4 SYNCS.EXCH.64 URZ, [UR9+0x100], UR6 ;  /* 0x00010006093fc5b2 */ /* 0x0000220008000100 */
[----:B------:R0:W0:Y:S01]  /*0a70*/  @!UP5 SYNCS.EXCH.64 URZ, [UR9+0x108], UR6 ;  /* 0x00010806093fd5b2 */ /* 0x0000220008000100 */
[----:B------:R-:W-:Y:S01]  /*0a80*/  NOP ;  /* 0x0000000000007918 */ /* 0x000fe20000000000 */
[----:B-1--4-:R-:W-:Y:S05]  /*0a90*/  @!P2 BRA `(.L_x_4) ;  /* 0x000000000008a947 */ /* 0x012fea0003800000 */
[----:B0-23--:R-:W-:Y:S01]  /*0aa0*/  UCGABAR_ARV ;  /* 0x00000000000079c7 */ /* 0x00dfe20008000000 */
[----:B------:R-:W-:Y:S05]  /*0ab0*/  BRA `(.L_x_5) ;  /* 0x0000000000047947 */ /* 0x000fea0003800000 */
.L_x_4:
[----:B0-23--:R-:W-:Y:S01]  /*0ac0*/  NOP ;  /* 0x0000000000007918 */ /* 0x00dfe20000000000 */
.L_x_5:
[----:B------:R-:W-:Y:S01]  /*0ad0*/  ULDC.64 UR4, c[0x0][0x598] ;  /* 0x0001660000047ab9 */ /* 0x000fe20000000a00 */
[----:B------:R-:W-:Y:S01]  /*0ae0*/  ULDC.64 UR36, c[0x0][0x208] ;  /* 0x0000820000247ab9 */ /* 0x000fe20000000a00 */
[----:B------:R-:W-:-:S04]  /*0af0*/  ISETP.NE.U32.AND P0, PT, RZ, UR4, PT ;  /* 0x00000004ff007c0c */ /* 0x000fc8000bf05070 */
[----:B------:R-:W-:-:S13]  /*0b00*/  ISETP.NE.AND.EX P0, PT, RZ, UR5, PT, P0 ;  /* 0x00000005ff007c0c */ /* 0x000fda000bf05300 */
[----:B------:R-:W-:Y:S05]  /*0b10*/  @!P0 BRA `(.L_x_6) ;  /* 0x00000000001c8947 */ /* 0x000fea0003800000 */
[----:B------:R-:W0:Y:S02]  /*0b20*/  LDC.64 R8, c[0x0][0x598] ;  /* 0x00016600ff087b82 */ /* 0x000e240000000a00 */
[----:B0-----:R-:W2:Y:S02]  /*0b30*/  LDG.E.64 R8, desc[UR36][R8.64] ;  /* 0x0000002408087981 */ /* 0x001ea4000c1e1b00 */
[----:B--2---:R-:W-:-:S04]  /*0b40*/  ISETP.NE.U32.AND P0, PT, R8, RZ, PT ;  /* 0x000000ff0800720c */ /* 0x004fc80003f05070 */
[----:B------:R-:W-:-:S13]  /*0b50*/  ISETP.NE.AND.EX P0, PT, R9, RZ, PT, P0 ;  /* 0x000000ff0900720c */ /* 0x000fda0003f05300 */
[----:B------:R-:W-:Y:S05]  /*0b60*/  @!P0 BRA `(.L_x_6) ;  /* 0x0000000000088947 */ /* 0x000fea0003800000 */
[----:B------:R0:W5:Y:S01]  /*0b70*/  LD.E R58, desc[UR36][R8.64] ;  /* 0x00000024083a7980 */ /* 0x000162000c101900 */
[----:B------:R-:W-:Y:S05]  /*0b80*/  BRA `(.L_x_7) ;  /* 0x0000000000247947 */ /* 0x000fea0003800000 */
.L_x_6:
[----:B------:R-:W-:Y:S02]  /*0b90*/  ULDC.64 UR4, c[0x0][0x588] ;  /* 0x0001620000047ab9 */ /* 0x000fe40000000a00 */
[----:B------:R-:W-:-:S04]  /*0ba0*/  ISETP.NE.U32.AND P0, PT, RZ, UR4, PT ;  /* 0x00000004ff007c0c */ /* 0x000fc8000bf05070 */
[----:B------:R-:W-:-:S13]  /*0bb0*/  ISETP.NE.AND.EX P0, PT, RZ, UR5, PT, P0 ;  /* 0x00000005ff007c0c */ /* 0x000fda000bf05300 */
[----:B------:R-:W-:Y:S05]  /*0bc0*/  @!P0 BRA `(.L_x_8) ;  /* 0x00000000000c8947 */ /* 0x000fea0003800000 */
[----:B------:R-:W0:Y:S02]  /*0bd0*/  LDC.64 R58, c[0x0][0x588] ;  /* 0x00016200ff3a7b82 */ /* 0x000e240000000a00 */
[----:B0-----:R1:W5:Y:S01]  /*0be0*/  LDG.E R58, desc[UR36][R58.64] ;  /* 0x000000243a3a7981 */ /* 0x001362000c1e1900 */
[----:B------:R-:W-:Y:S05]  /*0bf0*/  BRA `(.L_x_7) ;  /* 0x0000000000087947 */ /* 0x000fea0003800000 */
.L_x_8:
[----:B------:R-:W-:Y:S02]  /*0c00*/  ULDC UR4, c[0x0][0x580] ;  /* 0x0001600000047ab9 */ /* 0x000fe40000000800 */
[----:B------:R-:W-:-:S07]  /*0c10*/  IMAD.U32 R58, RZ, RZ, UR4 ;  /* 0x00000004ff3a7e24 */ /* 0x000fce000f8e00ff */
.L_x_7:
[----:B------:R-:W-:Y:S02]  /*0c20*/  ULDC.64 UR4, c[0x0][0x5a0] ;  /* 0x0001680000047ab9 */ /* 0x000fe40000000a00 */
[----:B------:R-:W-:-:S04]  /*0c30*/  ISETP.NE.U32.AND P0, PT, RZ, UR4, PT ;  /* 0x00000004ff007c0c */ /* 0x000fc8000bf05070 */
[----:B------:R-:W-:-:S13]  /*0c40*/  ISETP.NE.AND.EX P0, PT, RZ, UR5, PT, P0 ;  /* 0x00000005ff007c0c */ /* 0x000fda000bf05300 */
[----:B------:R-:W-:Y:S05]  /*0c50*/  @!P0 BRA `(.L_x_9) ;  /* 0x00000000001c8947 */ /* 0x000fea0003800000 */
[----:B0-----:R-:W0:Y:S02]  /*0c60*/  LDC.64 R8, c[0x0][0x5a0] ;  /* 0x00016800ff087b82 */ /* 0x001e240000000a00 */
[----:B0-----:R-:W2:Y:S02]  /*0c70*/  LDG.E.64 R8, desc[UR36][R8.64] ;  /* 0x0000002408087981 */ /* 0x001ea4000c1e1b00 */
[----:B--2---:R-:W-:-:S04]  /*0c80*/  ISETP.NE.U32.AND P0, PT, R8, RZ, PT ;  /* 0x000000ff0800720c */ /* 0x004fc80003f05070 */
[----:B------:R-:W-:-:S13]  /*0c90*/  ISETP.NE.AND.EX P0, PT, R9, RZ, PT, P0 ;  /* 0x000000ff0900720c */ /* 0x000fda0003f05300 */
[----:B------:R-:W-:Y:S05]  /*0ca0*/  @!P0 BRA `(.L_x_9) ;  /* 0x0000000000088947 */ /* 0x000fea0003800000 */
[----:B-1----:R0:W5:Y:S01]  /*0cb0*/  LD.E R59, desc[UR36][R8.64] ;  /* 0x00000024083b7980 */ /* 0x002162000c101900 */
[----:B------:R-:W-:Y:S05]  /*0cc0*/  BRA `(.L_x_10) ;  /* 0x0000000000247947 */ /* 0x000fea0003800000 */
.L_x_9:
[----:B------:R-:W-:Y:S02]  /*0cd0*/  ULDC.64 UR4, c[0x0][0x590] ;  /* 0x0001640000047ab9 */ /* 0x000fe40000000a00 */
[----:B------:R-:W-:-:S04]  /*0ce0*/  ISETP.NE.U32.AND P0, PT, RZ, UR4, PT ;  /* 0x00000004ff007c0c */ /* 0x000fc8000bf05070 */
[----:B------:R-:W-:-:S13]  /*0cf0*/  ISETP.NE.AND.EX P0, PT, RZ, UR5, PT, P0 ;  /* 0x00000005ff007c0c */ /* 0x000fda000bf05300 */
[----:B------:R-:W-:Y:S05]  /*0d00*/  @!P0 BRA `(.L_x_11) ;  /* 0x00000000000c8947 */ /* 0x000fea0003800000 */
[----:B0-----:R-:W1:Y:S02]  /*0d10*/  LDC.64 R8, c[0x0][0x590] ;  /* 0x00016400ff087b82 */ /* 0x001e640000000a00 */
[----:B-1----:R1:W5:Y:S01]  /*0d20*/  LDG.E R59, desc[UR36][R8.64] ;  /* 0x00000024083b7981 */ /* 0x002362000c1e1900 */
[----:B------:R-:W-:Y:S05]  /*0d30*/  BRA `(.L_x_10) ;  /* 0x0000000000087947 */ /* 0x000fea0003800000 */
.L_x_11:
[----:B------:R-:W-:Y:S02]  /*0d40*/  ULDC UR4, c[0x0][0x584] ;  /* 0x0001610000047ab9 */ /* 0x000fe40000000800 */
[----:B-1----:R-:W-:-:S07]  /*0d50*/  IMAD.U32 R59, RZ, RZ, UR4 ;  /* 0x00000004ff3b7e24 */ /* 0x002fce000f8e00ff */
.L_x_10:
[----:B------:R-:W2:Y:S01]  /*0d60*/  LDC R2, c[0x0][0x65c] ;  /* 0x00019700ff027b82 */ /* 0x000ea20000000800 */
[----:B------:R-:W-:Y:S01]  /*0d70*/  ULDC UR6, c[0x0][0x28c] ;  /* 0x0000a30000067ab9 */ /* 0x000fe20000000800 */
[----:B------:R-:W-:Y:S01]  /*0d80*/  ISETP.NE.AND P0, PT, R10, 0x2, PT ;  /* 0x000000020a00780c */ /* 0x000fe20003f05270 */
[----:B------:R-:W-:Y:S01]  /*0d90*/  UIADD3 UR6, UR6, 0x1f, URZ ;  /* 0x0000001f06067890 */ /* 0x000fe2000fffe03f */
[----:B01----:R-:W-:Y:S01]  /*0da0*/  IMAD.U32 R8, RZ, RZ, UR12 ;  /* 0x0000000cff087e24 */ /* 0x003fe2000f8e00ff */
[----:B------:R-:W-:Y:S01]  /*0db0*/  UMOV UR38, URZ ;  /* 0x0000003f00267c82 */ /* 0x000fe20008000000 */
[----:B------:R-:W-:Y:S01]  /*0dc0*/  IMAD.MOV.U32 R9, RZ, RZ, RZ ;  /* 0x000000ffff097224 */ /* 0x000fe200078e00ff */
[----:B------:R-:W-:Y:S01]  /*0dd0*/  USHF.R.S32.HI UR7, URZ, 0x1f, UR6 ;  /* 0x0000001f3f077899 */ /* 0x000fe20008011406 */
[----:B------:R-:W-:Y:S01]  /*0de0*/  UMOV UR39, URZ ;  /* 0x0000003f00277c82 */ /* 0x000fe20008000000 */
[----:B------:R-:W-:Y:S02]  /*0df0*/  ULDC.64 UR8, c[0x0][0x650] ;  /* 0x0001940000087ab9 */ /* 0x000fe40000000a00 */
[----:B------:R-:W-:-:S04]  /*0e00*/  ULEA.HI UR7, UR7, UR6, URZ, 0x5 ;  /* 0x0000000607077291 */ /* 0x000fc8000f8f283f */
[----:B------:R-:W-:Y:S01]  /*0e10*/  USHF.R.S32.HI UR40, URZ, 0x5, UR7 ;  /* 0x000000053f287899 */ /* 0x000fe20008011407 */
[----:B--2---:R-:W-:-:S13]  /*0e20*/  ISETP.NE.AND P1, PT, R2, 0x1, PT ;  /* 0x000000010200780c */ /* 0x004fda0003f25270 */
[----:B------:R-:W0:Y:S01]  /*0e30*/  @P1 LDC R19, c[0x0][0x10] ;  /* 0x00000400ff131b82 */ /* 0x000e220000000800 */
[----:B------:R-:W-:Y:S02]  /*0e40*/  @P1 IMAD.MOV.U32 R7, RZ, RZ, RZ ;  /* 0x000000ffff071224 */ /* 0x000fe400078e00ff */
[----:B------:R-:W-:-:S05]  /*0e50*/  @P1 IMAD.MOV.U32 R17, RZ, RZ, RZ ;  /* 0x000000ffff111224 */ /* 0x000fca00078e00ff */
[----:B------:R-:W1:Y:S01]  /*0e60*/  @!P1 LDC R11, c[0x0][0xc] ;  /* 0x00000300ff0b9b82 */ /* 0x000e620000000800 */
[----:B------:R-:W-:Y:S01]  /*0e70*/  ULDC UR4, c[0x0][0xc] ;  /* 0x0000030000047ab9 */ /* 0x000fe20000000800 */
[----:B------:R-:W-:Y:S02]  /*0e80*/  ULDC UR5, c[0x0][0x10] ;  /* 0x0000040000057ab9 */ /* 0x000fe40000000800 */
[----:B------:R-:W-:-:S04]  /*0e90*/  UIMAD.WIDE.U32 UR4, UR4, UR5, URZ ;  /* 0x00000005040472a5 */ /* 0x000fc8000f8e003f */
[----:B------:R-:W2:Y:S01]  /*0ea0*/  LDC R2, c[0x0][0x14] ;  /* 0x00000500ff027b82 */ /* 0x000ea20000000800 */
[----:B0-----:R-:W-:-:S04]  /*0eb0*/  @P1 IMAD.WIDE.U32 R18, R19, UR12, R6 ;  /* 0x0000000c13121c25 */ /* 0x001fc8000f8e0006 */
[----:B------:R-:W-:Y:S02]  /*0ec0*/  @P1 IMAD.IADD R17, R19, 0x1, R17 ;  /* 0x0000000113111824 */ /* 0x000fe400078e0211 */
[----:B-1----:R-:W-:-:S04]  /*0ed0*/  @!P1 IMAD.WIDE.U32 R8, R6, R11, R8 ;  /* 0x0000000b06089225 */ /* 0x002fc800078e0008 */
[----:B------:R-:W-:Y:S02]  /*0ee0*/  @!P1 IMAD.MOV.U32 R18, RZ, RZ, R8 ;  /* 0x000000ffff129224 */ /* 0x000fe400078e0008 */
[----:B------:R-:W-:Y:S02]  /*0ef0*/  @!P1 IMAD.MOV.U32 R17, RZ, RZ, R9 ;  /* 0x000000ffff119224 */ /* 0x000fe400078e0009 */
[----:B--2---:R-:W-:-:S04]  /*0f00*/  IMAD.WIDE.U32 R12, R2, UR4, RZ ;  /* 0x00000004020c7c25 */ /* 0x004fc8000f8e00ff */
[----:B------:R-:W-:Y:S01]  /*0f10*/  IMAD R23, R2, UR5, RZ ;  /* 0x0000000502177c24 */ /* 0x000fe2000f8e02ff */
[----:B------:R0:W-:Y:S03]  /*0f20*/  STL.64 [R1], R12 ;  /* 0x0000000c01007387 */ /* 0x0001e60000100a00 */
[----:B------:R-:W-:Y:S01]  /*0f30*/  IMAD.IADD R23, R13, 0x1, R23 ;  /* 0x000000010d177824 */ /* 0x000fe200078e0217 */
[----:B------:R-:W-:Y:S06]  /*0f40*/  @P0 BRA `(.L_x_12) ;  /* 0x0000000000240947 */ /* 0x000fec0003800000 */
[----:B------:R-:W-:Y:S01]  /*0f50*/  USHF.R.U32.HI UR4, URZ, 0x1, UR40 ;  /* 0x000000013f047899 */ /* 0x000fe20008011628 */
[----:B------:R-:W-:Y:S01]  /*0f60*/  IADD3 R18, P0, R18, R12, RZ ;  /* 0x0000000c12127210 */ /* 0x000fe20007f1e0ff */
[----:B------:R-:W-:Y:S02]  /*0f70*/  UISETP.GE.U32.AND UP0, UPT, UR40, 0xe, UPT ;  /* 0x0000000e2800788c */ /* 0x000fe4000bf06070 */
[----:B------:R-:W-:Y:S02]  /*0f80*/  UIMAD.WIDE.U32 UR4, UR4, -0x6db6db6d, URZ ;  /* 0x92492493040478a5 */ /* 0x000fe4000f8e003f */
[----:B------:R-:W-:Y:S01]  /*0f90*/  IMAD.X R17, R23, 0x1, R17, P0 ;  /* 0x0000000117117824 */ /* 0x000fe200000e0611 */
[----:B------:R-:W-:Y:S01]  /*0fa0*/  UMOV UR39, URZ ;  /* 0x0000003f00277c82 */ /* 0x000fe20008000000 */
[----:B------:R-:W-:-:S04]  /*0fb0*/  USHF.R.U32.HI UR4, URZ, 0x2, UR5 ;  /* 0x000000023f047899 */ /* 0x000fc80008011605 */
[----:B------:R-:W-:Y:S02]  /*0fc0*/  UIMAD UR38, UR4, -0xe, UR40 ;  /* 0xfffffff2042678a4 */ /* 0x000fe4000f8e0228 */
[----:B------:R-:W-:-:S12]  /*0fd0*/  @UP0 ULOP3.LUT UR39, UR4, 0x1, URZ, 0xc0, !UPT ;  /* 0x0000000104270892 */ /* 0x000fd8000f8ec03f */
.L_x_12:
[----:B------:R-:W-:Y:S01]  /*0fe0*/  ISETP.GE.U32.AND P0, PT, R18, UR8, PT ;  /* 0x0000000812007c0c */ /* 0x000fe2000bf06070 */
[----:B------:R-:W-:Y:S01]  /*0ff0*/  IMAD.MOV.U32 R19, RZ, RZ, -0x1 ;  /* 0xffffffffff137424 */ /* 0x000fe200078e00ff */
[----:B------:R-:W-:Y:S01]  /*1000*/  PRMT R8, RZ, 0x7610, R8 ;  /* 0x00007610ff087816 */ /* 0x000fe20000000008 */
[----:B------:R-:W-:Y:S01]  /*1010*/  IMAD.MOV.U32 R22, RZ, RZ, -0x1 ;  /* 0xffffffffff167424 */ /* 0x000fe200078e00ff */
[----:B------:R-:W-:Y:S01]  /*1020*/  ISETP.GE.U32.AND.EX P0, PT, R17, UR9, PT, P0 ;  /* 0x0000000911007c0c */ /* 0x000fe2000bf06100 */
[----:B------:R-:W-:-:S12]  /*1030*/  IMAD.MOV.U32 R2, RZ, RZ, -0x1 ;  /* 0xffffffffff027424 */ /* 0x000fd800078e00ff */
[----:B------:R-:W-:Y:S05]  /*1040*/  @P0 BRA `(.L_x_13) ;  /* 0x00000004002c0947 */ /* 0x000fea0003800000 */
[----:B------:R-:W1:Y:S01]  /*1050*/  LDC.64 R26, c[0x0][0x628] ;  /* 0x00018a00ff1a7b82 */ /* 0x000e620000000a00 */
[----:B------:R-:W-:Y:S02]  /*1060*/  IMAD.MOV.U32 R8, RZ, RZ, R18 ;  /* 0x000000ffff087224 */ /* 0x000fe400078e0012 */
[----:B------:R-:W-:-:S05]  /*1070*/  IMAD.MOV.U32 R9, RZ, RZ, R17 ;  /* 0x000000ffff097224 */ /* 0x000fca00078e0011 */
[----:B------:R-:W2:Y:S08]  /*1080*/  LDC R2, c[0x0][0x630] ;  /* 0x00018c00ff027b82 */ /* 0x000eb00000000800 */
[----:B------:R-:W3:Y:S01]  /*1090*/  LDC.64 R28, c[0x0][0x620] ;  /* 0x00018800ff1c7b82 */ /* 0x000ee20000000a00 */
[----:B-1----:R-:W-:-:S04]  /*10a0*/  ISETP.NE.U32.AND P0, PT, R26, RZ, PT ;  /* 0x000000ff1a00720c */ /* 0x002fc80003f05070 */
[----:B------:R-:W-:-:S13]  /*10b0*/  ISETP.NE.AND.EX P0, PT, R27, RZ, PT, P0 ;  /* 0x000000ff1b00720c */ /* 0x000fda0003f05300 */
[----:B--23--:R-:W-:Y:S05]  /*10c0*/  @!P0 BRA `(.L_x_14) ;  /* 0x0000000000288947 */ /* 0x00cfea0003800000 */
[----:B0-----:R-:W0:Y:S02]  /*10d0*/  LDC R13, c[0x0][0x634] ;  /* 0x00018d00ff0d7b82 */ /* 0x001e240000000800 */
[----:B0-----:R-:W-:-:S05]  /*10e0*/  IADD3 R13, P0, R18, R13, RZ ;  /* 0x0000000d120d7210 */ /* 0x001fca0007f1e0ff */
[----:B------:R-:W-:-:S04]  /*10f0*/  IMAD.X R15, RZ, RZ, R17, P0 ;  /* 0x000000ffff0f7224 */ /* 0x000fc800000e0611 */
[----:B------:R-:W-:-:S04]  /*1100*/  IMAD.WIDE.U32 R8, R15, R26, RZ ;  /* 0x0000001a0f087225 */ /* 0x000fc800078e00ff */
[----:B------:R-:W-:-:S04]  /*1110*/  IMAD.WIDE.U32 R10, P0, R13, R27, R8 ;  /* 0x0000001b0d0a7225 */ /* 0x000fc80007800008 */
[----:B------:R-:W-:-:S04]  /*1120*/  IMAD.WIDE.U32 R8, R13, R26, RZ ;  /* 0x0000001a0d087225 */ /* 0x000fc800078e00ff */
[----:B------:R-:W-:Y:S01]  /*1130*/  IMAD.X R13, RZ, RZ, RZ, P0 ;  /* 0x000000ffff0d7224 */ /* 0x000fe200000e06ff */
[----:B------:R-:W-:Y:S01]  /*1140*/  IADD3 RZ, P0, R9, R10, RZ ;  /* 0x0000000a09ff7210 */ /* 0x000fe20007f1e0ff */
[----:B------:R-:W-:-:S04]  /*1150*/  IMAD.MOV.U32 R12, RZ, RZ, R11 ;  /* 0x000000ffff0c7224 */ /* 0x000fc800078e000b */
[----:B------:R-:W-:-:S08]  /*1160*/  IMAD.WIDE.U32.X R8, R15, R27, R12, P0 ;  /* 0x0000001b0f087225 */ /* 0x000fd000000e040c */
.L_x_14:
[----:B------:R-:W1:Y:S01]  /*1170*/  LDC.64 R32, c[0x0][0x640] ;  /* 0x00019000ff207b82 */ /* 0x000e620000000a00 */
[-C--:B------:R-:W-:Y:S01]  /*1180*/  SHF.R.U64 R30, R8, R2.reuse, R9 ;  /* 0x00000002081e7219 */ /* 0x080fe20000001209 */
[----:B------:R-:W-:Y:S01]  /*1190*/  IMAD.MOV.U32 R19, RZ, RZ, R17 ;  /* 0x000000ffff137224 */ /* 0x000fe200078e0011 */
[----:B------:R-:W-:Y:S01]  /*11a0*/  SHF.R.U32.HI R2, RZ, R2, R9 ;  /* 0x00000002ff027219 */ /* 0x000fe20000011609 */
[----:B------:R-:W-:Y:S01]  /*11b0*/  IMAD.MOV.U32 R26, RZ, RZ, 0x1 ;  /* 0x00000001ff1a7424 */ /* 0x000fe200078e00ff */
[----:B------:R-:W-:-:S03]  /*11c0*/  IADD3 R11, P0, RZ, -R30, RZ ;  /* 0x8000001eff0b7210 */ /* 0x000fc60007f1e0ff */
[----:B------:R-:W2:Y:S02]  /*11d0*/  LDC R10, c[0x0][0x618] ;  /* 0x00018600ff0a7b82 */ /* 0x000ea40000000800 */
[----:B------:R-:W-:-:S04]  /*11e0*/  IMAD.X R9, RZ, RZ, ~R2, P0 ;  /* 0x000000ffff097224 */ /* 0x000fc800000e0e02 */
[-C--:B------:R-:W-:Y:S02]  /*11f0*/  IMAD R2, R9, R28.reuse, RZ ;  /* 0x0000001c09027224 */ /* 0x080fe400078e02ff */
[----:B0-----:R-:W0:Y:S01]  /*1200*/  LDC R13, c[0x0][0x608] ;  /* 0x00018200ff0d7b82 */ /* 0x001e220000000800 */
[----:B------:R-:W-:-:S04]  /*1210*/  IMAD.WIDE.U32 R8, R11, R28, R18 ;  /* 0x0000001c0b087225 */ /* 0x000fc800078e0012 */
[----:B------:R-:W-:Y:S02]  /*1220*/  IMAD R11, R11, R29, R2 ;  /* 0x0000001d0b0b7224 */ /* 0x000fe400078e0202 */
[----:B------:R-:W-:Y:S01]  /*1230*/  IMAD.MOV.U32 R2, RZ, RZ, -0x1 ;  /* 0xffffffffff027424 */ /* 0x000fe200078e00ff */
[----:B------:R-:W3:Y:S01]  /*1240*/  LDC R31, c[0x0][0x658] ;  /* 0x00019600ff1f7b82 */ /* 0x000ee20000000800 */
[----:B------:R-:W-:Y:S01]  /*1250*/  IMAD.IADD R9, R9, 0x1, R11 ;  /* 0x0000000109097824 */ /* 0x000fe200078e020b */
[----:B-1----:R-:W-:-:S04]  /*1260*/  ISETP.NE.U32.AND P0, PT, R32, RZ, PT ;  /* 0x000000ff2000720c */ /* 0x002fc80003f05070 */
[----:B------:R-:W-:Y:S02]  /*1270*/  ISETP.NE.AND.EX P0, PT, R33, RZ, PT, P0 ;  /* 0x000000ff2100720c */ /* 0x000fe40003f05300 */
[----:B------:R-:W1:Y:S01]  /*1280*/  LDC R29, c[0x0][0x600] ;  /* 0x00018000ff1d7b82 */ /* 0x000e620000000800 */
[-CC-:B--2---:R-:W-:Y:S02]  /*1290*/  SHF.R.U64 R27, R8, R10.reuse, R9.reuse ;  /* 0x0000000a081b7219 */ /* 0x184fe40000001209 */
[----:B------:R-:W-:-:S05]  /*12a0*/  SHF.R.U32.HI R8, RZ, R10, R9 ;  /* 0x0000000aff087219 */ /* 0x000fca0000011609 */
[----:B------:R-:W2:Y:S01]  /*12b0*/  LDC R22, c[0x0][0x648] ;  /* 0x00019200ff167b82 */ /* 0x000ea20000000800 */
[-CC-:B0-----:R-:W-:Y:S02]  /*12c0*/  SHF.R.U64 R34, R27, R13.reuse, R8.reuse ;  /* 0x0000000d1b227219 */ /* 0x181fe40000001208 */
[----:B------:R-:W-:-:S05]  /*12d0*/  SHF.R.U32.HI R8, RZ, R13, R8 ;  /* 0x0000000dff087219 */ /* 0x000fca0000011608 */
[----:B------:R-:W0:Y:S01]  /*12e0*/  LDC R24, c[0x0][0x638] ;  /* 0x00018e00ff187b82 */ /* 0x000e220000000800 */
[-CC-:B---3--:R-:W-:Y:S02]  /*12f0*/  SHF.R.U64 R36, R34, R31.reuse, R8.reuse ;  /* 0x0000001f22247219 */ /* 0x188fe40000001208 */
[-C--:B------:R-:W-:Y:S02]  /*1300*/  SHF.L.U32 R2, R2, R31.reuse, RZ ;  /* 0x0000001f02027219 */ /* 0x080fe400000006ff */
[----:B------:R-:W-:Y:S01]  /*1310*/  SHF.R.U32.HI R9, RZ, R31, R8 ;  /* 0x0000001fff097219 */ /* 0x000fe20000011608 */
[----:B------:R-:W-:Y:S01]  /*1320*/  IMAD.MOV.U32 R8, RZ, RZ, R36 ;  /* 0x000000ffff087224 */ /* 0x000fe200078e0024 */
[----:B------:R-:W-:Y:S01]  /*1330*/  LOP3.LUT R15, RZ, R2, RZ, 0x33, !PT ;  /* 0x00000002ff0f7212 */ /* 0x000fe200078e33ff */
[----:B------:R-:W3:Y:S01]  /*1340*/  LDC R28, c[0x0][0x610] ;  /* 0x00018400ff1c7b82 */ /* 0x000ee20000000800 */
[----:B------:R-:W-:Y:S05]  /*1350*/  @!P0 BRA `(.L_x_15) ;  /* 0x0000000000288947 */ /* 0x000fea0003800000 */
[----:B------:R-:W4:Y:S02]  /*1360*/  LDC R13, c[0x0][0x64c] ;  /* 0x00019300ff0d7b82 */ /* 0x000f240000000800 */
[----:B----4-:R-:W-:-:S05]  /*1370*/  IADD3 R13, P0, R36, R13, RZ ;  /* 0x0000000d240d7210 */ /* 0x010fca0007f1e0ff */
        /* <DEDUP_REMOVED lines=8> */
.L_x_15:
[----:B--2---:R-:W-:Y:S01]  /*1400*/  SHF.R.U64 R7, R8, R22, R9 ;  /* 0x0000001608077219 */ /* 0x004fe20000001209 */
[----:B-1----:R-:W-:Y:S01]  /*1410*/  VIADD R8, R29, 0xffffffff ;  /* 0xffffffff1d087836 */ /* 0x002fe20000000000 */
[----:B------:R-:W-:Y:S01]  /*1420*/  SHF.L.U32 R2, R26, R31, RZ ;  /* 0x0000001f1a027219 */ /* 0x000fe200000006ff */
[----:B------:R-:W-:Y:S01]  /*1430*/  @P1 IMAD R21, R25, R20, R6 ;  /* 0x0000001419151224 */ /* 0x000fe200078e0206 */
[----:B------:R-:W-:Y:S01]  /*1440*/  LOP3.LUT R15, R34, R15, RZ, 0xc0, !PT ;  /* 0x0000000f220f7212 */ /* 0x000fe200078ec0ff */
[----:B------:R-:W-:Y:S01]  /*1450*/  IMAD.MOV R9, RZ, RZ, -R7 ;  /* 0x000000ffff097224 */ /* 0x000fe200078e0a07 */
[----:B------:R-:W-:-:S03]  /*1460*/  LOP3.LUT R8, R27, R8, RZ, 0xc0, !PT ;  /* 0x000000081b087212 */ /* 0x000fc600078ec0ff */
[----:B------:R-:W-:Y:S02]  /*1470*/  IMAD R6, R2, R7, R15 ;  /* 0x0000000702067224 */ /* 0x000fe400078e020f */
[----:B0-----:R-:W-:Y:S02]  /*1480*/  IMAD R2, R9, R24, R36 ;  /* 0x0000001809027224 */ /* 0x001fe400078e0224 */
[----:B---3--:R-:W-:Y:S02]  /*1490*/  IMAD R19, R6, R28, R21 ;  /* 0x0000001c06137224 */ /* 0x008fe400078e0215 */
[----:B------:R-:W-:Y:S02]  /*14a0*/  IMAD R2, R2, R29, R8 ;  /* 0x0000001d02027224 */ /* 0x000fe400078e0208 */
[----:B------:R-:W-:-:S03]  /*14b0*/  IMAD.MOV.U32 R6, RZ, RZ, 0x1 ;  /* 0x00000001ff067424 */ /* 0x000fc600078e00ff */
[----:B------:R-:W-:Y:S02]  /*14c0*/  SEL R22, R2, R19, !P1 ;  /* 0x0000001302167207 */ /* 0x000fe40004800000 */
[----:B------:R-:W-:Y:S01]  /*14d0*/  SEL R19, R19, R2, !P1 ;  /* 0x0000000213137207 */ /* 0x000fe20004800000 */
[----:B------:R-:W-:Y:S01]  /*14e0*/  IMAD.MOV.U32 R2, RZ, RZ, R30 ;  /* 0x000000ffff027224 */ /* 0x000fe200078e001e */
[----:B------:R-:W-:-:S07]  /*14f0*/  PRMT R8, R6, 0x7610, R8 ;  /* 0x0000761006087816 */ /* 0x000fce0000000008 */
.L_x_13:
[----:B------:R-:W-:Y:S05]  /*1500*/  @!P2 BRA `(.L_x_16) ;  /* 0x00000000000ca947 */ /* 0x000fea0003800000 */
[----:B------:R-:W-:Y:S01]  /*1510*/  UCGABAR_WAIT ;  /* 0x0000000000007dc7 */ /* 0x000fe20008000000 */
[----:B------:R-:W-:Y:S01]  /*1520*/  CCTL.IVALL ;  /* 0x00000000ff00798f */ /* 0x000fe20002000000 */
[----:B------:R-:W-:Y:S05]  /*1530*/  BRA `(.L_x_17) ;  /* 0x0000000000047947 */ /* 0x000fea0003800000 */
.L_x_16:
[----:B------:R-:W-:Y:S06]  /*1540*/  BAR.SYNC.DEFER_BLOCKING 0x0 ;  /* 0x0000000000007b1d */ /* 0x000fec0000010000 */
.L_x_17:
[----:B------:R-:W-:Y:S05]  /*1550*/  @!P4 BRA `(.L_x_18) ;  /* 0x00000030009cc947 */ /* 0x000fea0003800000 */
[----:B------:R-:W-:-:S13]  /*1560*/  ISETP.GT.U32.AND P0, PT, R35, 0x1, PT ;  /* 0x000000012300780c */ /* 0x000fda0003f04070 */
[----:B------:R-:W-:Y:S05]  /*1570*/  @P0 EXIT ;  /* 0x000000000000094d */ /* 0x000fea0003800000 */
.L_x_19:
[----:B------:R-:W-:-:S08]  /*1580*/  NOP ;  /* 0x0000000000007918 */ /* 0x000fd00000000000 */
[----:B------:R-:W1:Y:S02]  /*1590*/  USETMAXREG.TRY_ALLOC.CTAPOOL UP0, 0xe8 ;  /* 0x000000e8000079c8 */ /* 0x000e640008000600 */
[----:B-1----:R-:W-:-:S13]  /*15a0*/  PLOP3.LUT P0, PT, PT, PT, UP0, 0x80, 0x0 ;  /* 0x000000000000781c */ /* 0x002fda0003f0f008 */
[----:B------:R-:W-:Y:S05]  /*15b0*/  @!P0 BRA `(.L_x_19) ;  /* 0xfffffffc00f08947 */ /* 0x000fea000383ffff */
[----:B------:R-:W-:-:S13]  /*15c0*/  LOP3.LUT P0, RZ, R8, 0xff, RZ, 0xc0, !PT ;  /* 0x000000ff08ff7812 */ /* 0x000fda000780c0ff */
[----:B------:R-:W-:Y:S05]  /*15d0*/  @!P0 EXIT ;  /* 0x000000000000894d */ /* 0x000fea0003800000 */
[----:B------:R-:W1:Y:S01]  /*15e0*/  S2UR UR4, SR_CgaCtaId ;  /* 0x00000000000479c3 */ /* 0x000e620000008800 */
[----:B------:R-:W-:Y:S01]  /*15f0*/  VIADD R14, R14, 0xffffffff ;  /* 0xffffffff0e0e7836 */ /* 0x000fe20000000000 */
[CC--:B------:R-:W-:Y:S01]  /*1600*/  LEA.HI R4, R0.reuse, R3.reuse, RZ, 0x2 ;  /* 0x0000000300047211 */ /* 0x0c0fe200078f10ff */
[----:B------:R-:W-:Y:S01]  /*1610*/  UMOV UR41, 0x400 ;  /* 0x0000040000297882 */ /* 0x000fe20000000000 */
[----:B------:R-:W-:Y:S01]  /*1620*/  LEA.HI R0, R0, R3, RZ, 0x5 ;  /* 0x0000000300007211 */ /* 0x000fe200078f28ff */
[----:B------:R-:W-:Y:S01]  /*1630*/  UISETP.LT.AND UP0, UPT, UR40, 0x1, UPT ;  /* 0x000000012800788c */ /* 0x000fe2000bf01270 */
[----:B------:R-:W-:Y:S01]  /*1640*/  R2UR UR42, R14 ;  /* 0x000000000e2a72ca */ /* 0x000fe200000e0000 */
[----:B------:R-:W-:Y:S01]  /*1650*/  ULDC UR6, c[0x0][0x284] ;  /* 0x0000a10000067ab9 */ /* 0x000fe20000000800 */
[--C-:B------:R-:W-:Y:S01]  /*1660*/  SHF.R.S32.HI R60, RZ, 0x2, R4.reuse ;  /* 0x00000002ff3c7819 */ /* 0x100fe20000011404 */
[----:B------:R-:W-:Y:S01]  /*1670*/  USEL UR43, UR40, 0x1, UP0 ;  /* 0x00000001282b7887 */ /* 0x000fe20008000000 */
[----:B------:R-:W-:Y:S01]  /*1680*/  SHF.R.S32.HI R5, RZ, 0x1f, R4 ;  /* 0x0000001fff057819 */ /* 0x000fe20000011404 */
[----:B------:R-:W-:Y:S01]  /*1690*/  USHF.L.U32 UR46, UR40, 0x1, URZ ;  /* 0x00000001282e7899 */ /* 0x000fe2000800063f */
[----:B------:R-:W-:Y:S01]  /*16a0*/  LOP3.LUT R62, R4, 0xfffffffc, RZ, 0xc0, !PT ;  /* 0xfffffffc043e7812 */ /* 0x000fe200078ec0ff */
[----:B------:R-:W-:Y:S01]  /*16b0*/  UIADD3 UR43, -UR43, UR40, URZ ;  /* 0x000000282b2b7290 */ /* 0x000fe2000fffe13f */
[----:B------:R-:W-:-:S02]  /*16c0*/  LEA.HI R5, R5, R60, RZ, 0x3 ;  /* 0x0000003c05057211 */ /* 0x000fc400078f18ff */
[----:B------:R-:W-:Y:S01]  /*16d0*/  ISETP.NE.AND P0, PT, R14, RZ, PT ;  /* 0x000000ff0e00720c */ /* 0x000fe20003f05270 */
[----:B------:R-:W-:Y:S01]  /*16e0*/  IMAD.IADD R62, R3, 0x1, -R62 ;  /* 0x00000001033e7824 */ /* 0x000fe200078e0a3e */
[----:B------:R-:W-:Y:S01]  /*16f0*/  LOP3.LUT R5, R5, 0xfffffff8, RZ, 0xc0, !PT ;  /* 0xfffffff805057812 */ /* 0x000fe200078ec0ff */
[----:B------:R-:W-:Y:S01]  /*1700*/  USHF.L.U32 UR42, UR42, 0x3, URZ ;  /* 0x000000032a2a7899 */ /* 0x000fe2000800063f */
[----:B------:R-:W-:Y:S02]  /*1710*/  LOP3.LUT R74, R16, 0x1, RZ, 0xfc, !PT ;  /* 0x00000001104a7812 */ /* 0x000fe400078efcff */
[----:B------:R-:W-:Y:S01]  /*1720*/  SEL R75, RZ, 0x1, P0 ;  /* 0x00000001ff4b7807 */ /* 0x000fe20000000000 */
[----:B------:R-:W-:Y:S01]  /*1730*/  IMAD.IADD R60, R60, 0x1, -R5 ;  /* 0x000000013c3c7824 */ /* 0x000fe200078e0a05 */
[----:B-1----:R-:W-:Y:S01]  /*1740*/  ULEA UR41, UR4, UR41, 0x18 ;  /* 0x0000002904297291 */ /* 0x002fe2000f8ec03f */
[----:B------:R-:W-:Y:S01]  /*1750*/  SHF.R.S32.HI R5, RZ, 0x5, R0 ;  /* 0x00000005ff057819 */ /* 0x000fe20000011400 */
[----:B------:R-:W-:-:S02]  /*1760*/  IMAD.U32 R64, RZ, RZ, UR42 ;  /* 0x0000002aff407e24 */ /* 0x000fc4000f8e00ff */
[----:B------:R-:W-:Y:S01]  /*1770*/  UIADD3 UR47, UR41, 0xf0, URZ ;  /* 0x000000f0292f7890 */ /* 0x000fe2000fffe03f */
[--C-:B------:R-:W-:Y:S01]  /*1780*/  SHF.R.S32.HI R61, RZ, 0x1f, R60.reuse ;  /* 0x0000001fff3d7819 */ /* 0x100fe2000001143c */
[----:B------:R-:W-:Y:S01]  /*1790*/  UIADD3 UR4, UR41, 0x200, URZ ;  /* 0x0000020029047890 */ /* 0x000fe2000fffe03f */
[C-C-:B------:R-:W-:Y:S01]  /*17a0*/  IMAD R67, R5.reuse, -0x10, -R60.reuse ;  /* 0xfffffff005437824 */ /* 0x140fe200078e0a3c */
[----:B------:R-:W-:Y:S01]  /*17b0*/  UIADD3 UR5, UR41, 0x1c200, URZ ;  /* 0x0001c20029057890 */ /* 0x000fe2000fffe03f */
[C---:B------:R-:W-:Y:S01]  /*17c0*/  LOP3.LUT R66, R64.reuse, 0x8, RZ, 0xc0, !PT ;  /* 0x0000000840427812 */ /* 0x040fe200078ec0ff */
[----:B------:R-:W-:Y:S01]  /*17d0*/  USHF.R.U32.HI UR4, URZ, 0x4, UR4 ;  /* 0x000000043f047899 */ /* 0x000fe20008011604 */
[----:B------:R-:W-:Y:S01]  /*17e0*/  IMAD.U32 R63, RZ, RZ, UR47 ;  /* 0x0000002fff3f7e24 */ /* 0x000fe2000f8e00ff */
[----:B------:R-:W-:Y:S01]  /*17f0*/  USHF.R.U32.HI UR5, URZ, 0x4, UR5 ;  /* 0x000000043f057899 */ /* 0x000fe20008011605 */
[----:B------:R-:W-:Y:S01]  /*1800*/  IMAD.WIDE R60, R5, 0x10, R60 ;  /* 0x00000010053c7825 */ /* 0x000fe200078e023c */
[----:B------:R-:W-:Y:S01]  /*1810*/  ULOP3.LUT UR4, UR4, 0x3fff, URZ, 0xc0, !UPT ;  /* 0x00003fff04047892 */ /* 0x000fe2000f8ec03f */
[----:B------:R-:W-:Y:S01]  /*1820*/  LOP3.LUT R64, R64, 0x8, RZ, 0xc, !PT ;  /* 0x0000000840407812 */ /* 0x000fe200078e0cff */
[----:B------:R-:W-:Y:S01]  /*1830*/  ULOP3.LUT UR5, UR5, 0x3fff, URZ, 0xc0, !UPT ;  /* 0x00003fff05057892 */ /* 0x000fe2000f8ec03f */
[----:B------:R-:W-:Y:S01]  /*1840*/  VIADD R65, R63, UR42 ;  /* 0x0000002a3f417c36 */ /* 0x000fe20008000000 */
[----:B------:R-:W-:Y:S01]  /*1850*/  LOP3.LUT R66, R66, 0x18, RZ, 0x3c, !PT ;  /* 0x0000001842427812 */ /* 0x000fe200078e3cff */
[----:B------:R-:W-:Y:S01]  /*1860*/  VIADD R67, R67, UR6 ;  /* 0x0000000643437c36 */ /* 0x000fe20008000000 */
[----:B------:R-:W-:-:S02]  /*1870*/  ULOP3.LUT UR44, UR4, 0x10000, URZ, 0xfc, !UPT ;  /* 0x00010000042c7892 */ /* 0x000fc4000f8efc3f */
[----:B------:R-:W-:-:S12]  /*1880*/  ULOP3.LUT UR45, UR5, 0x10000, URZ, 0xfc, !UPT ;  /* 0x00010000052d7892 */ /* 0x000fd8000f8efc3f */
.L_x_105:
[----:B------:R-:W-:Y:S01]  /*1890*/  SHF.L.U32 R0, R75, 0x1f, RZ ;  /* 0x0000001f4b007819 */ /* 0x000fe200000006ff */
[----:B------:R-:W-:Y:S02]  /*18a0*/  ULDC UR4, c[0x0][0x28c] ;  /* 0x0000a30000047ab9 */ /* 0x000fe40000000800 */
[----:B------:R-:W-:Y:S01]  /*18b0*/  ISETP.LT.AND P1, PT, RZ, UR4, PT ;  /* 0x00000004ff007c0c */ /* 0x000fe2000bf21270 */
[----:B------:R-:W1:Y:S02]  /*18c0*/  SYNCS.PHASECHK.TRANS64.TRYWAIT P0, [R63+UR42], R0 ;  /* 0x000000003f0075a7 */ /* 0x000e64000800016a */
[----:B01-34-:R-:W-:Y:S10]  /*18d0*/  @!P0 BRA `(.L_x_20) ;  /* 0x0000004400408947 */ /* 0x01bff40003800000 */
.L_x_137:
[----:B------:R-:W-:Y:S05]  /*18e0*/  @P1 BRA `(.L_x_21) ;  /* 0x0000000000401947 */ /* 0x000fea0003800000 */
[----:B-1----:R-:W-:Y:S01]  /*18f0*/  MOV R0, 0x0 ;  /* 0x0000000000007802 */ /* 0x002fe20000000f00 */
[----:B------:R-:W-:Y:S01]  /*1900*/  ULDC.64 UR4, c[0x4][0x68] ;  /* 0x01001a0000047ab9 */ /* 0x000fe20000000a00 */
[----:B------:R-:W-:Y:S01]  /*1910*/  ULDC.64 UR6, c[0x4][0x8] ;  /* 0x0100020000067ab9 */ /* 0x000fe20000000a00 */
[----:B------:R-:W-:Y:S01]  /*1920*/  IMAD.U32 R4, RZ, RZ, UR4 ;  /* 0x00000004ff047e24 */ /* 0x000fe2000f8e00ff */
[----:B------:R1:W2:Y:S01]  /*1930*/  LDC.64 R14, c[0x4][R0] ;  /* 0x01000000000e7b82 */ /* 0x0002a20000000a00 */
[----:B------:R-:W-:Y:S01]  /*1940*/  IMAD.U32 R5, RZ, RZ, UR5 ;  /* 0x00000005ff057e24 */ /* 0x000fe2000f8e00ff */
[----:B------:R-:W-:Y:S01]  /*1950*/  ULDC.64 UR4, c[0x4][0x70] ;  /* 0x01001c0000047ab9 */ /* 0x000fe20000000a00 */
[----:B------:R-:W-:Y:S02]  /*1960*/  IMAD.U32 R10, RZ, RZ, UR6 ;  /* 0x00000006ff0a7e24 */ /* 0x000fe4000f8e00ff */
[----:B------:R-:W-:Y:S02]  /*1970*/  IMAD.U32 R6, RZ, RZ, UR4 ;  /* 0x00000004ff067e24 */ /* 0x000fe4000f8e00ff */
[----:B------:R-:W-:-:S02]  /*1980*/  IMAD.U32 R7, RZ, RZ, UR5 ;  /* 0x00000005ff077e24 */ /* 0x000fc4000f8e00ff */
[----:B------:R-:W-:Y:S02]  /*1990*/  IMAD.U32 R11, RZ, RZ, UR7 ;  /* 0x00000007ff0b7e24 */ /* 0x000fe4000f8e00ff */
[----:B------:R-:W-:Y:S02]  /*19a0*/  IMAD.MOV.U32 R8, RZ, RZ, 0x1e1 ;  /* 0x000001e1ff087424 */ /* 0x000fe400078e00ff */
[----:B0-----:R-:W-:Y:S02]  /*19b0*/  IMAD.MOV.U32 R12, RZ, RZ, 0x1 ;  /* 0x00000001ff0c7424 */ /* 0x001fe400078e00ff */
[----:B-1----:R-:W-:-:S07]  /*19c0*/  IMAD.MOV.U32 R13, RZ, RZ, RZ ;  /* 0x000000ffff0d7224 */ /* 0x002fce00078e00ff */
[----:B------:R-:W-:-:S07]  /*19d0*/  LEPC R20, `(.L_x_21) ;  /* 0x000000001014794e */ /* 0x000fce0000000000 */
[----:B--2--5:R-:W-:Y:S05]  /*19e0*/  CALL.ABS.NOINC R14 ;  /* 0x000000000e007343 */ /* 0x024fea0003c00000 */
.L_x_21:
[----:B------:R-:W-:-:S13]  /*19f0*/  ISETP.NE.AND P0, PT, R74, 0x3, PT ;  /* 0x000000034a00780c */ /* 0x000fda0003f05270 */
[----:B------:R-:W-:Y:S05]  /*1a00*/  @!P0 BRA `(.L_x_22) ;  /* 0x0000000000048947 */ /* 0x000fea0003800000 */
[----:B------:R-:W-:Y:S01]  /*1a10*/  BPT.TRAP 0x1 ;  /* 0x000000040000795c */ /* 0x000fe20000300000 */
.L_x_22:
[----:B------:R-:W-:Y:S02]  /*1a20*/  IMAD.U32 R3, RZ, RZ, UR38 ;  /* 0x00000026ff037e24 */ /* 0x000fe4000f8e00ff */
[----:B-1----:R-:W-:-:S03]  /*1a30*/  IMAD.U32 R0, RZ, RZ, UR39 ;  /* 0x00000027ff007e24 */ /* 0x002fc6000f8e00ff */
[----:B------:R-:W-:Y:S02]  /*1a40*/  LEA R3, R3, UR41, 0x3 ;  /* 0x0000002903037c11 */ /* 0x000fe4000f8e18ff */
[----:B------:R-:W-:-:S04]  /*1a50*/  SHF.L.U32 R0, R0, 0x1f, RZ ;  /* 0x0000001f00007819 */ /* 0x000fc800000006ff */
[----:B------:R1:W2:Y:S01]  /*1a60*/  SYNCS.PHASECHK.TRANS64.TRYWAIT P1, [R3+URZ], R0 ;  /* 0x00000000030075a7 */ /* 0x0002a2000802017f */
[----:B------:R-:W-:Y:S05]  /*1a70*/  @!P0 BRA `(.L_x_23) ;  /* 0x0000000000048947 */ /* 0x000fea0003800000 */
[----:B------:R-:W-:Y:S01]  /*1a80*/  BPT.TRAP 0x1 ;  /* 0x000000040000795c */ /* 0x000fe20000300000 */
.L_x_23:
[----:B--2---:R-:W-:Y:S05]  /*1a90*/  @P1 BRA `(.L_x_24) ;  /* 0x0000000000081947 */ /* 0x004fea0003800000 */
[----:B------:R-:W2:Y:S02]  /*1aa0*/  SYNCS.PHASECHK.TRANS64.TRYWAIT P1, [R3+URZ], R0 ;  /* 0x00000000030075a7 */ /* 0x000ea4000802017f */
[----:B--2---:R-:W-:Y:S05]  /*1ab0*/  @!P1 BRA `(.L_x_25) ;  /* 0x0000004000dc9947 */ /* 0x004fea0003800000 */
.L_x_24:
[----:B------:R-:W-:Y:S05]  /*1ac0*/  WARPSYNC.ALL ;  /* 0x0000000000007948 */ /* 0x000fea0003800000 */
[----:B------:R-:W-:Y:S01]  /*1ad0*/  ULEA UR8, UR38, UR44, 0x9 ;  /* 0x0000002c26087291 */ /* 0x000fe2000f8e483f */
[----:B------:R-:W-:Y:S01]  /*1ae0*/  WARPGROUP.ARRIVE ;  /* 0x00000000000079c5 */ /* 0x000fe20000000000 */
[----:B------:R-:W-:Y:S01]  /*1af0*/  ULEA UR9, UR38, UR45, 0x9 ;  /* 0x0000002d26097291 */ /* 0x000fe2000f8e483f */
[----:B-12---:R-:W-:Y:S01]  /*1b00*/  IMAD.U32 R0, RZ, RZ, UR43 ;  /* 0x0000002bff007e24 */ /* 0x006fe2000f8e00ff */
[----:B------:R-:W-:Y:S01]  /*1b10*/  UMOV UR5, 0x40000040 ;  /* 0x4000004000057882 */ /* 0x000fe20000000000 */
[----:B------:R-:W-:-:S02]  /*1b20*/  UMOV UR7, 0x40000040 ;  /* 0x4000004000077882 */ /* 0x000fc40000000000 */
[----:B------:R-:W-:Y:S01]  /*1b30*/  UMOV UR4, UR8 ;  /* 0x0000000800047c82 */ /* 0x000fe20008000000 */
[----:B------:R-:W-:Y:S01]  /*1b40*/  ISETP.GE.AND P1, PT, R0, 0x1, PT ;  /* 0x000000010000780c */ /* 0x000fe20003f26270 */
[----:B------:R-:W-:Y:S02]  /*1b50*/  UMOV UR6, UR9 ;  /* 0x0000000900067c82 */ /* 0x000fe40008000000 */
[----:B------:R-:W-:Y:S01]  /*1b60*/  HGMMA.64x64x8.F32.TF32 R24, gdesc[UR4], RZ, !UPT, gsb0 ;  /* 0x04e00000041879f0 */ /* 0x000fe2000c0028ff */
[----:B------:R-:W-:Y:S02]  /*1b70*/  UIADD3 UR4, UR8, 0x2, URZ ;  /* 0x0000000208047890 */ /* 0x000fe4000fffe03f */
[----:B------:R-:W-:Y:S01]  /*1b80*/  UIADD3 UR6, UR9, 0x2, URZ ;  /* 0x0000000209067890 */ /* 0x000fe2000fffe03f */
[----:B------:R-:W-:Y:S01]  /*1b90*/  UMOV UR5, 0x40000040 ;  /* 0x4000004000057882 */ /* 0x000fe20000000000 */
[----:B------:R-:W-:Y:S01]  /*1ba0*/  UMOV UR7, 0x40000040 ;  /* 0x4000004000077882 */ /* 0x000fe20000000000 */
[----:B------:R-:W-:-:S02]  /*1bb0*/  WARPGROUP.DEPBAR.LE gsb0, 0x0 ;  /* 0x00008000000079c5 */ /* 0x000fc40000010000 */
[----:B------:R-:W-:-:S06]  /*1bc0*/  WARPGROUP.ARRIVE ;  /* 0x00000000000079c5 */ /* 0x000fcc0000000000 */
[----:B------:R-:W-:Y:S01]  /*1bd0*/  HGMMA.64x64x8.F32.TF32 R24, gdesc[UR4], R24, gsb0 ;  /* 0x04e00000041879f0 */ /* 0x000fe20008002818 */
[----:B------:R-:W-:Y:S02]  /*1be0*/  UIADD3 UR4, UR8, 0x4, URZ ;  /* 0x0000000408047890 */ /* 0x000fe4000fffe03f */
[----:B------:R-:W-:Y:S01]  /*1bf0*/  UIADD3 UR6, UR9, 0x4, URZ ;  /* 0x0000000409067890 */ /* 0x000fe2000fffe03f */
[----:B------:R-:W-:Y:S01]  /*1c00*/  UMOV UR5, 0x40000040 ;  /* 0x4000004000057882 */ /* 0x000fe20000000000 */
[----:B------:R-:W-:Y:S01]  /*1c10*/  UMOV UR7, 0x40000040 ;  /* 0x4000004000077882 */ /* 0x000fe20000000000 */
[----:B------:R-:W-:Y:S02]  /*1c20*/  WARPGROUP.DEPBAR.LE gsb0, 0x0 ;  /* 0x00008000000079c5 */ /* 0x000fe40000010000 */
        /* <DEDUP_REMOVED lines=8> */
[----:B------:R-:W-:Y:S03]  /*1cb0*/  HGMMA.64x64x8.F32.TF32 R24, gdesc[UR4], R24, gsb0 ;  /* 0x04e00000041879f0 */ /* 0x000fe60008002818 */
[----:B------:R-:W-:Y:S02]  /*1cc0*/  WARPGROUP.DEPBAR.LE gsb0, 0x0 ;  /* 0x00008000000079c5 */ /* 0x000fe40000010000 */
[----:B------:R-:W-:Y:S05]  /*1cd0*/  @!P1 BRA `(.L_x_26) ;  /* 0x0000000400149947 */ /* 0x000fea0003800000 */
[----:B------:R-:W-:Y:S01]  /*1ce0*/  UIADD3 UR4, UR38, 0x1, URZ ;  /* 0x0000000126047890 */ /* 0x000fe2000fffe03f */
[----:B------:R-:W-:Y:S02]  /*1cf0*/  IMAD.U32 R0, RZ, RZ, UR43 ;  /* 0x0000002bff007e24 */ /* 0x000fe4000f8e00ff */
[----:B------:R-:W-:Y:S01]  /*1d00*/  IMAD.U32 R3, RZ, RZ, UR38 ;  /* 0x00000026ff037e24 */ /* 0x000fe2000f8e00ff */
[----:B------:R-:W-:-:S04]  /*1d10*/  UISETP.NE.AND UP0, UPT, UR4, 0xe, UPT ;  /* 0x0000000e0400788c */ /* 0x000fc8000bf05270 */
[----:B------:R-:W-:Y:S02]  /*1d20*/  USEL UR5, URZ, 0x1, UP0 ;  /* 0x000000013f057887 */ /* 0x000fe40008000000 */
[----:B------:R-:W-:Y:S02]  /*1d30*/  USEL UR8, UR4, URZ, UP0 ;  /* 0x0000003f04087287 */ /* 0x000fe40008000000 */
[----:B------:R-:W-:-:S06]  /*1d40*/  ULOP3.LUT UR5, UR39, UR5, URZ, 0x3c, !UPT ;  /* 0x0000000527057292 */ /* 0x000fcc000f8e3c3f */
[----:B------:R-:W-:-:S07]  /*1d50*/  IMAD.U32 R6, RZ, RZ, UR5 ;  /* 0x00000005ff067e24 */ /* 0x000fce000f8e00ff */
.L_x_33:
[----:B------:R-:W-:Y:S05]  /*1d60*/  @!P0 BRA `(.L_x_27) ;  /* 0x0000000000048947 */ /* 0x000fea0003800000 */
[----:B------:R-:W-:Y:S01]  /*1d70*/  BPT.TRAP 0x1 ;  /* 0x000000040000795c */ /* 0x000fe20000300000 */
.L_x_27:
[----:B------:R-:W-:Y:S01]  /*1d80*/  ULEA UR4, UR8, UR41, 0x3 ;  /* 0x0000002908047291 */ /* 0x000fe2000f8e183f */
[----:B------:R-:W-:-:S08]  /*1d90*/  SHF.L.U32 R4, R6, 0x1f, RZ ;  /* 0x0000001f06047819 */ /* 0x000fd000000006ff */
[----:B------:R1:W2:Y:S01]  /*1da0*/  SYNCS.PHASECHK.TRANS64.TRYWAIT P1, [UR4], R4 ;  /* 0x00000004ff0075a7 */ /* 0x0002a20008020144 */
[----:B------:R-:W-:Y:S05]  /*1db0*/  @!P0 BRA `(.L_x_28) ;  /* 0x0000000000048947 */ /* 0x000fea0003800000 */
[----:B------:R-:W-:Y:S01]  /*1dc0*/  BPT.TRAP 0x1 ;  /* 0x000000040000795c */ /* 0x000fe20000300000 */
.L_x_28:
[----:B--2---:R-:W-:Y:S05]  /*1dd0*/  @P1 BRA `(.L_x_29) ;  /* 0x0000000000081947 */ /* 0x004fea0003800000 */
[----:B------:R-:W2:Y:S02]  /*1de0*/  SYNCS.PHASECHK.TRANS64.TRYWAIT P1, [UR4], R4 ;  /* 0x00000004ff0075a7 */ /* 0x000ea40008020144 */
[----:B--2---:R-:W-:Y:S05]  /*1df0*/  @!P1 BRA `(.L_x_30) ;  /* 0x0000004000209947 */ /* 0x004fea0003800000 */
.L_x_29:
[----:B------:R-:W-:Y:S01]  /*1e00*/  ULEA UR9, UR8, UR44, 0x9 ;  /* 0x0000002c08097291 */ /* 0x000fe2000f8e483f */
[----:B------:R-:W-:Y:S01]  /*1e10*/  WARPGROUP.ARRIVE ;  /* 0x00000000000079c5 */ /* 0x000fe20000000000 */
[----:B------:R-:W-:Y:S01]  /*1e20*/  ULEA UR10, UR8, UR45, 0x9 ;  /* 0x0000002d080a7291 */ /* 0x000fe2000f8e483f */
[----:B------:R-:W-:Y:S01]  /*1e30*/  UMOV UR5, 0x40000040 ;  /* 0x4000004000057882 */ /* 0x000fe20000000000 */
[----:B------:R-:W-:-:S03]  /*1e40*/  UMOV UR7, 0x40000040 ;  /* 0x4000004000077882 */ /* 0x000fc60000000000 */
[----:B------:R-:W-:Y:S02]  /*1e50*/  UMOV UR4, UR9 ;  /* 0x0000000900047c82 */ /* 0x000fe40008000000 */
[----:B------:R-:W-:Y:S02]  /*1e60*/  UMOV UR6, UR10 ;  /* 0x0000000a00067c82 */ /* 0x000fe40008000000 */
[----:B------:R-:W-:Y:S01]  /*1e70*/  HGMMA.64x64x8.F32.TF32 R24, gdesc[UR4], R24, gsb0 ;  /* 0x04e00000041879f0 */ /* 0x000fe20008002818 */
        /* <DEDUP_REMOVED lines=23> */
[----:B------:R-:W-:Y:S01]  /*1ff0*/  BPT.TRAP 0x1 ;  /* 0x000000040000795c */ /* 0x000fe20000300000 */
.L_x_31:
[----:B------:R-:W-:-:S13]  /*2000*/  ISETP.NE.AND P1, PT, R57, RZ, PT ;  /* 0x000000ff3900720c */ /* 0x000fda0003f25270 */
[----:B-12---:R-:W-:-:S05]  /*2010*/  @P1 LEA R4, R3, UR41, 0x3 ;  /* 0x0000002903041c11 */ /* 0x006fca000f8e18ff */
[----:B------:R-:W-:-:S05]  /*2020*/  @P1 VIADD R5, R4, 0x70 ;  /* 0x0000007004051836 */ /* 0x000fca0000000000 */
[----:B------:R-:W-:-:S04]  /*2030*/  @P1 PRMT R5, R56, 0x654, R5 ;  /* 0x0000065438051816 */ /* 0x000fc80000000005 */
[----:B------:R1:W-:Y:S01]  /*2040*/  @P1 SYNCS.ARRIVE.TRANS64.RED.A1T0 RZ, [R5+URZ], RZ ;  /* 0x000000ff05ff19a7 */ /* 0x0003e2000810043f */
[----:B------:R-:W-:-:S13]  /*2050*/  ISETP.GT.U32.AND P1, PT, R16, 0x1, PT ;  /* 0x000000011000780c */ /* 0x000fda0003f24070 */
[----:B-1----:R-:W-:Y:S05]  /*2060*/  @P1 BRA `(.L_x_32) ;  /* 0x0000000000041947 */ /* 0x002fea0003800000 */
[----:B------:R-:W-:Y:S01]  /*2070*/  BPT.TRAP 0x1 ;  /* 0x000000040000795c */ /* 0x000fe20000300000 */
.L_x_32:
[----:B------:R-:W-:Y:S01]  /*2080*/  UIADD3 UR8, UR8, 0x1, URZ ;  /* 0x0000000108087890 */ /* 0x000fe2000fffe03f */
[C---:B------:R-:W-:Y:S01]  /*2090*/  ISETP.GT.AND P2, PT, R0.reuse, 0x1, PT ;  /* 0x000000010000780c */ /* 0x040fe20003f44270 */
[----:B------:R-:W-:Y:S02]  /*20a0*/  VIADD R3, R3, 0x1 ;  /* 0x0000000103037836 */ /* 0x000fe40000000000 */
[----:B------:R-:W-:Y:S01]  /*20b0*/  UISETP.NE.AND UP0, UPT, UR8, 0xe, UPT ;  /* 0x0000000e0800788c */ /* 0x000fe2000bf05270 */
[----:B------:R-:W-:Y:S02]  /*20c0*/  VIADD R0, R0, 0xffffffff ;  /* 0xffffffff00007836 */ /* 0x000fe40000000000 */
[C---:B------:R-:W-:Y:S01]  /*20d0*/  ISETP.NE.AND P1, PT, R3.reuse, 0xe, PT ;  /* 0x0000000e0300780c */ /* 0x040fe20003f25270 */
[----:B------:R-:W-:Y:S02]  /*20e0*/  USEL UR4, URZ, 0x1, UP0 ;  /* 0x000000013f047887 */ /* 0x000fe40008000000 */
[----:B------:R-:W-:Y:S01]  /*20f0*/  USEL UR8, UR8, URZ, UP0 ;  /* 0x0000003f08087287 */ /* 0x000fe20008000000 */
[----:B------:R-:W-:-:S03]  /*2100*/  SEL R3, R3, RZ, P1 ;  /* 0x000000ff03037207 */ /* 0x000fc60000800000 */
[----:B------:R-:W-:Y:S01]  /*2110*/  LOP3.LUT R6, R6, UR4, RZ, 0x3c, !PT ;  /* 0x0000000406067c12 */ /* 0x000fe2000f8e3cff */
[----:B------:R-:W-:Y:S07]  /*2120*/  @P2 BRA `(.L_x_33) ;  /* 0xfffffffc000c2947 */ /* 0x000fee000383ffff */
.L_x_26:
[----:B------:R-:W1:Y:S01]  /*2130*/  LDC R0, c[0x0][0x28c] ;  /* 0x0000a300ff007b82 */ /* 0x000e620000000800 */
[----:B------:R2:W-:Y:S01]  /*2140*/  SYNCS.ARRIVE.TRANS64.A1T0 RZ, [R64+UR47], RZ ;  /* 0x000000ff40ff79a7 */ /* 0x0005e2000810002f */
[----:B-1----:R-:W-:-:S13]  /*2150*/  ISETP.GE.AND P1, PT, R0, 0x1, PT ;  /* 0x000000010000780c */ /* 0x002fda0003f26270 */
[----:B--2---:R-:W-:Y:S05]  /*2160*/  @!P1 BRA `(.L_x_34) ;  /* 0x00000000004c9947 */ /* 0x004fea0003800000 */
[----:B------:R-:W-:Y:S05]  /*2170*/  @!P0 BRA `(.L_x_35) ;  /* 0x0000000000048947 */ /* 0x000fea0003800000 */
[----:B------:R-:W-:Y:S01]  /*2180*/  BPT.TRAP 0x1 ;  /* 0x000000040000795c */ /* 0x000fe20000300000 */
.L_x_35:
[----:B------:R-:W-:Y:S01]  /*2190*/  ISETP.NE.AND P0, PT, R57, RZ, PT ;  /* 0x000000ff3900720c */ /* 0x000fe20003f05270 */
[----:B------:R-:W-:Y:S01]  /*21a0*/  BSSY B0, `(.L_x_36) ;  /* 0x000000d000007945 */ /* 0x000fe20003800000 */
[----:B------:R-:W-:-:S11]  /*21b0*/  ISETP.GT.U32.AND P1, PT, R16, 0x1, PT ;  /* 0x000000011000780c */ /* 0x000fd60003f24070 */
[----:B------:R-:W-:Y:S05]  /*21c0*/  @!P0 BRA `(.L_x_37) ;  /* 0x0000000000288947 */ /* 0x000fea0003800000 */
[----:B------:R-:W-:-:S04]  /*21d0*/  UIADD3 UR6, UR43, UR38, URZ ;  /* 0x000000262b067290 */ /* 0x000fc8000fffe03f */
[----:B------:R-:W-:-:S04]  /*21e0*/  USHF.R.U32.HI UR4, URZ, 0x1, UR6 ;  /* 0x000000013f047899 */ /* 0x000fc80008011606 */
[----:B------:R-:W-:-:S04]  /*21f0*/  UIMAD.WIDE.U32 UR4, UR4, -0x6db6db6d, URZ ;  /* 0x92492493040478a5 */ /* 0x000fc8000f8e003f */
[----:B------:R-:W-:-:S04]  /*2200*/  USHF.R.U32.HI UR4, URZ, 0x2, UR5 ;  /* 0x000000023f047899 */ /* 0x000fc80008011605 */
[----:B------:R-:W-:-:S04]  /*2210*/  UIMAD UR6, UR4, -0xe, UR6 ;  /* 0xfffffff2040678a4 */ /* 0x000fc8000f8e0206 */
[----:B------:R-:W-:-:S04]  /*2220*/  ULEA UR6, UR6, UR41, 0x3 ;  /* 0x0000002906067291 */ /* 0x000fc8000f8e183f */
[----:B------:R-:W-:-:S06]  /*2230*/  UIADD3 UR6, UR6, 0x70, URZ ;  /* 0x0000007006067890 */ /* 0x000fcc000fffe03f */
[----:B------:R-:W-:-:S05]  /*2240*/  IMAD.U32 R3, RZ, RZ, UR6 ;  /* 0x00000006ff037e24 */ /* 0x000fca000f8e00ff */
[----:B------:R-:W-:-:S04]  /*2250*/  PRMT R0, R56, 0x654, R3 ;  /* 0x0000065438007816 */ /* 0x000fc80000000003 */
[----:B------:R1:W-:Y:S03]  /*2260*/  SYNCS.ARRIVE.TRANS64.RED.A1T0 RZ, [R0+URZ], RZ ;  /* 0x000000ff00ff79a7 */ /* 0x0003e6000810043f */
.L_x_37:
[----:B------:R-:W-:Y:S05]  /*2270*/  BSYNC B0 ;  /* 0x0000000000007941 */ /* 0x000fea0003800000 */
.L_x_36:
[----:B------:R-:W-:Y:S05]  /*2280*/  @P1 BRA `(.L_x_34) ;  /* 0x0000000000041947 */ /* 0x000fea0003800000 */
[----:B------:R-:W-:Y:S01]  /*2290*/  BPT.TRAP 0x1 ;  /* 0x000000040000795c */ /* 0x000fe20000300000 */
.L_x_34:
[----:B-1----:R-:W-:Y:S01]  /*22a0*/  SHF.L.U32 R0, R75, 0x1f, RZ ;  /* 0x0000001f4b007819 */ /* 0x002fe200000006ff */
[----:B------:R-:W-:Y:S01]  /*22b0*/  UIADD3 UR38, UR46, UR38, URZ ;  /* 0x000000262e267290 */ /* 0x000fe2000fffe03f */
[----:B------:R-:W1:Y:S01]  /*22c0*/  LDC R7, c[0x0][0x288] ;  /* 0x0000a200ff077b82 */ /* 0x000e620000000800 */
[----:B------:R-:W-:Y:S01]  /*22d0*/  UISETP.GE.U32.AND UP1, UPT, UR46, 0xe, UPT ;  /* 0x0000000e2e00788c */ /* 0x000fe2000bf26070 */
[----:B------:R-:W-:Y:S01]  /*22e0*/  IMAD.SHL.U32 R8, R62, 0x2, RZ ;  /* 0x000000023e087824 */ /* 0x000fe200078e00ff */
[----:B------:R-:W-:Y:S02]  /*22f0*/  UISETP.GT.U32.AND UP0, UPT, UR38, 0xd, UPT ;  /* 0x0000000d2600788c */ /* 0x000fe4000bf04070 */
[----:B------:R-:W-:Y:S02]  /*2300*/  USHF.R.U32.HI UR4, URZ, 0x1, UR38 ;  /* 0x000000013f047899 */ /* 0x000fe40008011626 */
[----:B------:R-:W-:Y:S01]  /*2310*/  UISETP.LT.U32.AND UP0, UPT, UR46, 0xe, UP0 ;  /* 0x0000000e2e00788c */ /* 0x000fe20008701070 */
[----:B------:R-:W2:Y:S01]  /*2320*/  SYNCS.PHASECHK.TRANS64.TRYWAIT P0, [R63+UR42+0x10], R0 ;  /* 0x000010003f0075a7 */ /* 0x000ea2000800016a */
[----:B------:R-:W-:Y:S01]  /*2330*/  UIMAD.WIDE.U32 UR4, UR4, -0x6db6db6d, URZ ;  /* 0x92492493040478a5 */ /* 0x000fe2000f8e003f */
[----:B------:R-:W-:Y:S01]  /*2340*/  SHF.R.S32.HI R9, RZ, 0x1f, R8 ;  /* 0x0000001fff097819 */ /* 0x000fe20000011408 */
[----:B------:R-:W-:-:S02]  /*2350*/  USEL UR6, URZ, 0x1, !UP0 ;  /* 0x000000013f067887 */ /* 0x000fc4000c000000 */
[----:B------:R-:W-:Y:S02]  /*2360*/  USHF.R.U32.HI UR4, URZ, 0x2, UR5 ;  /* 0x000000023f047899 */ /* 0x000fe40008011605 */
[----:B------:R-:W-:Y:S02]  /*2370*/  ULOP3.LUT UR39, UR39, UR6, URZ, 0x3c, !UPT ;  /* 0x0000000627277292 */ /* 0x000fe4000f8e3c3f */
[----:B------:R-:W-:Y:S02]  /*2380*/  UIMAD UR38, UR4, -0xe, UR38 ;  /* 0xfffffff2042678a4 */ /* 0x000fe4000f8e0226 */
[----:B------:R-:W-:Y:S01]  /*2390*/  @UP1 ULOP3.LUT UR39, UR39, 0x1, UR4, 0x78, !UPT ;  /* 0x0000000127271892 */ /* 0x000fe2000f8e7804 */
[----:B-12---:R-:W-:Y:S11]  /*23a0*/  @!P0 BRA `(.L_x_38) ;  /* 0x0000003800cc8947 */ /* 0x006ff60003800000 */
.L_x_138:
[----:B-1----:R-:W-:Y:S01]  /*23b0*/  IMAD.SHL.U32 R0, R19, 0x40, RZ ;  /* 0x0000004013007824 */ /* 0x002fe200078e00ff */
[----:B------:R-:W-:Y:S01]  /*23c0*/  ULDC UR6, c[0x0][0x284] ;  /* 0x0000a10000067ab9 */ /* 0x000fe20000000800 */
[----:B------:R-:W-:Y:S01]  /*23d0*/  IMAD.SHL.U32 R14, R22, 0x40, RZ ;  /* 0x00000040160e7824 */ /* 0x000fe200078e00ff */
[----:B------:R-:W-:Y:S01]  /*23e0*/  SHF.R.S32.HI R11, RZ, 0x1f, R2 ;  /* 0x0000001fff0b7819 */ /* 0x000fe20000011402 */
[----:B------:R-:W-:Y:S01]  /*23f0*/  ULDC.64 UR4, c[0x0][0x5d0] ;  /* 0x0001740000047ab9 */ /* 0x000fe20000000a00 */
[----:B------:R-:W-:Y:S01]  /*2400*/  ISETP.GE.AND P0, PT, R0, UR6, PT ;  /* 0x0000000600007c0c */ /* 0x000fe2000bf06270 */
[----:B------:R-:W-:Y:S01]  /*2410*/  IMAD.WIDE.U32 R4, R2, UR4, R8 ;  /* 0x0000000402047c25 */ /* 0x000fe2000f8e0008 */
[----:B------:R-:W-:Y:S02]  /*2420*/  SHF.R.S32.HI R15, RZ, 0x1f, R14 ;  /* 0x0000001fff0f7819 */ /* 0x000fe4000001140e */
[C---:B------:R-:W-:Y:S01]  /*2430*/  ISETP.GE.OR P0, PT, R14.reuse, R7, P0 ;  /* 0x000000070e00720c */ /* 0x040fe20000706670 */
[----:B------:R-:W-:Y:S01]  /*2440*/  IMAD R3, R11, UR4, RZ ;  /* 0x000000040b037c24 */ /* 0x000fe2000f8e02ff */
[----:B------:R-:W-:-:S03]  /*2450*/  IADD3 R4, P1, R14, R4, RZ ;  /* 0x000000040e047210 */ /* 0x000fc60007f3e0ff */
[----:B------:R-:W-:-:S05]  /*2460*/  IMAD R3, R2, UR5, R3 ;  /* 0x0000000502037c24 */ /* 0x000fca000f8e0203 */
[----:B------:R-:W-:-:S03]  /*2470*/  IADD3.X R5, R15, R5, R3, P1, !PT ;  /* 0x000000050f057210 */ /* 0x000fc60000ffe403 */
[----:B------:R-:W-:Y:S05]  /*2480*/  @P0 BRA `(.L_x_39) ;  /* 0x0000001c00200947 */ /* 0x000fea0003800000 */
[----:B------:R-:W1:Y:S01]  /*2490*/  LDC.64 R76, c[0x0][0x5c8] ;  /* 0x00017200ff4c7b82 */ /* 0x000e620000000a00 */
[----:B-----5:R-:W-:Y:S01]  /*24a0*/  FSETP.NEU.AND P1, PT, R59, RZ, PT ;  /* 0x000000ff3b00720b */ /* 0x020fe20003f2d000 */
[----:B------:R-:W-:Y:S01]  /*24b0*/  IMAD R3, R62, -0x2, R7 ;  /* 0xfffffffe3e037824 */ /* 0x000fe200078e0207 */
[----:B------:R-:W-:Y:S01]  /*24c0*/  BSSY B0, `(.L_x_39) ;  /* 0x00001c4000007945 */ /* 0x000fe20003800000 */
[----:B------:R-:W-:-:S04]  /*24d0*/  IMAD.WIDE R70, R19, 0x40, R60 ;  /* 0x0000004013467825 */ /* 0x000fc800078e023c */
[----:B------:R-:W-:Y:S02]  /*24e0*/  IMAD.IADD R3, R3, 0x1, -R14 ;  /* 0x0000000103037824 */ /* 0x000fe400078e0a0e */
[----:B------:R-:W-:-:S03]  /*24f0*/  IMAD.IADD R0, R67, 0x1, -R0 ;  /* 0x0000000143007824 */ /* 0x000fc600078e0a00 */
[----:B------:R-:W-:-:S04]  /*2500*/  ISETP.GT.AND P0, PT, R3, RZ, PT ;  /* 0x000000ff0300720c */ /* 0x000fc80003f04270 */
[----:B------:R-:W-:Y:S01]  /*2510*/  ISETP.GT.AND P4, PT, R0, RZ, P0 ;  /* 0x000000ff0000720c */ /* 0x000fe20000784270 */
[-C--:B-1----:R-:W-:Y:S02]  /*2520*/  IMAD R6, R71, R76.reuse, RZ ;  /* 0x0000004c47067224 */ /* 0x082fe400078e02ff */
[----:B------:R-:W-:-:S04]  /*2530*/  IMAD.WIDE.U32 R72, R70, R76, R4 ;  /* 0x0000004c46487225 */ /* 0x000fc800078e0004 */
[----:B------:R-:W-:-:S04]  /*2540*/  IMAD R5, R70, R77, R6 ;  /* 0x0000004d46057224 */ /* 0x000fc800078e0206 */
[----:B------:R-:W-:Y:S01]  /*2550*/  IMAD.IADD R7, R73, 0x1, R5 ;  /* 0x0000000149077824 */ /* 0x000fe200078e0205 */
[----:B------:R-:W-:Y:S06]  /*2560*/  @!P1 BRA `(.L_x_40) ;  /* 0x0000001000e49947 */ /* 0x000fec0003800000 */
[----:B------:R-:W1:Y:S01]  /*2570*/  LDC.64 R78, c[0x0][0x5b8] ;  /* 0x00016e00ff4e7b82 */ /* 0x000e620000000a00 */
[----:B------:R-:W-:-:S07]  /*2580*/  ULDC.64 UR4, c[0x0][0x5c0] ;  /* 0x0001700000047ab9 */ /* 0x000fce0000000a00 */
[----:B------:R-:W2:Y:S08]  /*2590*/  LDC.64 R80, c[0x0][0x5b0] ;  /* 0x00016c00ff507b82 */ /* 0x000eb00000000a00 */
[----:B------:R-:W0:Y:S01]  /*25a0*/  LDC.64 R82, c[0x0][0x5a8] ;  /* 0x00016a00ff527b82 */ /* 0x000e220000000a00 */
[-C--:B-1----:R-:W-:Y:S02]  /*25b0*/  IMAD R6, R11, R78.reuse, RZ ;  /* 0x0000004e0b067224 */ /* 0x082fe400078e02ff */
[----:B------:R-:W-:-:S04]  /*25c0*/  IMAD.WIDE.U32 R4, R2, R78, R8 ;  /* 0x0000004e02047225 */ /* 0x000fc800078e0008 */
[----:B------:R-:W-:Y:S01]  /*25d0*/  IMAD R73, R2, R79, R6 ;  /* 0x0000004f02497224 */ /* 0x000fe200078e0206 */
[----:B------:R-:W-:Y:S01]  /*25e0*/  IADD3 R10, P1, R14, R4, RZ ;  /* 0x000000040e0a7210 */ /* 0x000fe20007f3e0ff */
[----:B--2---:R-:W-:-:S03]  /*25f0*/  IMAD R4, R71, R80, RZ ;  /* 0x0000005047047224 */ /* 0x004fc600078e02ff */
[----:B------:R-:W-:Y:S01]  /*2600*/  IADD3.X R11, R15, R5, R73, P1, !PT ;  /* 0x000000050f0b7210 */ /* 0x000fe20000ffe449 */
[C---:B------:R-:W-:Y:S02]  /*2610*/  IMAD R71, R70.reuse, R81, R4 ;  /* 0x0000005146477224 */ /* 0x040fe400078e0204 */
[----:B------:R-:W-:-:S04]  /*2620*/  IMAD.WIDE.U32 R4, R70, R80, R10 ;  /* 0x0000005046047225 */ /* 0x000fc800078e000a */
[----:B------:R-:W-:Y:S01]  /*2630*/  IMAD.IADD R5, R5, 0x1, R71 ;  /* 0x0000000105057824 */ /* 0x000fe200078e0247 */
[----:B0-----:R-:W-:-:S04]  /*2640*/  LEA R12, P1, R4, R82, 0x2 ;  /* 0x00000052040c7211 */ /* 0x001fc800078210ff */
[----:B------:R-:W-:-:S05]  /*2650*/  LEA.HI.X R13, R4, R83, R5, 0x2, P1 ;  /* 0x00000053040d7211 */ /* 0x000fca00008f1405 */
[----:B------:R0:W2:Y:S01]  /*2660*/  @P4 LDG.E.LTC128B R22, desc[UR36][R12.64] ;  /* 0x000000240c164981 */ /* 0x0000a2000c1e1920 */
[----:B------:R-:W-:Y:S01]  /*2670*/  IMAD.WIDE.U32 R4, R70, R80, R14 ;  /* 0x0000005046047225 */ /* 0x000fe200078e000e */
[----:B------:R-:W-:Y:S01]  /*2680*/  SHF.L.U64.HI R69, R80, 0x3, R81 ;  /* 0x0000000350457819 */ /* 0x000fe20000010251 */
[----:B------:R-:W-:Y:S01]  /*2690*/  BSSY B1, `(.L_x_41) ;  /* 0x0000017000017945 */ /* 0x000fe20003800000 */
[----:B------:R-:W-:Y:S01]  /*26a0*/  ISETP.GT.AND P0, PT, R0, 0x8, P0 ;  /* 0x000000080000780c */ /* 0x000fe20000704270 */
[----:B------:R-:W-:Y:S01]  /*26b0*/  IMAD.SHL.U32 R68, R80, 0x8, RZ ;  /* 0x0000000850447824 */ /* 0x000fe200078e00ff */
[----:B------:R-:W-:-:S03]  /*26c0*/  IADD3 R20, P1, R8, R4, RZ ;  /* 0x0000000408147210 */ /* 0x000fc60007f3e0ff */
[----:B------:R-:W-:Y:S01]  /*26d0*/  IMAD.WIDE.U32 R68, R70, R80, R68 ;  /* 0x0000005046447225 */ /* 0x000fe200078e0044 */
[----:B------:R-:W-:Y:S02]  /*26e0*/  IADD3.X R21, R9, R71, R5, P1, !PT ;  /* 0x0000004709157210 */ /* 0x000fe40000ffe405 */
[----:B------:R-:W-:Y:S01]  /*26f0*/  LEA R6, P1, R72, UR4, 0x2 ;  /* 0x0000000448067c11 */ /* 0x000fe2000f8210ff */
[----:B------:R-:W-:Y:S01]  /*2700*/  IMAD.IADD R71, R71, 0x1, R69 ;  /* 0x0000000147477824 */ /* 0x000fe200078e0245 */
[----:B0-----:R-:W-:Y:S01]  /*2710*/  IADD3 R13, P2, R10, R68, RZ ;  /* 0x000000440a0d7210 */ /* 0x001fe20007f5e0ff */
[----:B------:R-:W-:Y:S01]  /*2720*/  IMAD.WIDE.U32 R20, R2, R78, R20 ;  /* 0x0000004e02147225 */ /* 0x000fe200078e0014 */
[----:B------:R-:W-:Y:S02]  /*2730*/  LEA.HI.X R7, R72, UR5, R7, 0x2, P1 ;  /* 0x0000000548077c11 */ /* 0x000fe400088f1407 */
[-C--:B------:R-:W-:Y:S01]  /*2740*/  LEA R12, P3, R13, R82.reuse, 0x2 ;  /* 0x000000520d0c7211 */ /* 0x080fe200078610ff */
[----:B------:R-:W-:Y:S01]  /*2750*/  IMAD.IADD R19, R73, 0x1, R21 ;  /* 0x0000000149137824 */ /* 0x000fe200078e0215 */
[----:B------:R-:W-:Y:S01]  /*2760*/  LEA R4, P1, R20, R82, 0x2 ;  /* 0x0000005214047211 */ /* 0x000fe200078210ff */
[----:B--2---:R-:W-:-:S04]  /*2770*/  FMUL R5, R22, R59 ;  /* 0x0000003b16057220 */ /* 0x004fc80000400000 */
[----:B------:R-:W-:Y:S01]  /*2780*/  FFMA R21, R24, R58, R5 ;  /* 0x0000003a18157223 */ /* 0x000fe20000000005 */
[----:B------:R-:W-:Y:S01]  /*2790*/  LEA.HI.X R5, R20, R83, R19, 0x2, P1 ;  /* 0x0000005314057211 */ /* 0x000fe200008f1413 */
[----:B------:R-:W-:Y:S01]  /*27a0*/  IMAD.X R20, R71, 0x1, R11, P2 ;  /* 0x0000000147147824 */ /* 0x000fe200010e060b */
[----:B------:R-:W-:Y:S02]  /*27b0*/  ISETP.GT.AND P1, PT, R3, 0x1, PT ;  /* 0x000000010300780c */ /* 0x000fe40003f24270 */
[----:B------:R0:W-:Y:S02]  /*27c0*/  @P4 STG.E desc[UR36][R6.64], R21 ;  /* 0x0000001506004986 */ /* 0x0001e4000c101924 */
[----:B------:R-:W-:-:S13]  /*27d0*/  ISETP.GT.AND P4, PT, R0, RZ, P1 ;  /* 0x000000ff0000720c */ /* 0x000fda0000f84270 */
[----:B0-----:R-:W-:Y:S05]  /*27e0*/  @!P4 BRA `(.L_x_42) ;  /* 0x000000000004c947 */ /* 0x001fea0003800000 */
[----:B------:R0:W5:Y:S02]  /*27f0*/  LDG.E.LTC128B R22, desc[UR36][R4.64+0x4] ;  /* 0x0000042404167981 */ /* 0x000164000c1e1920 */
.L_x_42:
[----:B------:R-:W-:Y:S05]  /*2800*/  BSYNC B1 ;  /* 0x0000000000017941 */ /* 0x000fea0003800000 */
.L_x_41:
[----:B-----5:R-:W-:Y:S01]  /*2810*/  FMUL R10, R22, R59 ;  /* 0x0000003b160a7220 */ /* 0x020fe20000400000 */
[----:B------:R-:W-:-:S03]  /*2820*/  LEA.HI.X R13, R13, R83, R20, 0x2, P3 ;  /* 0x000000530d0d7211 */ /* 0x000fc600018f1414 */
[----:B------:R-:W-:-:S05]  /*2830*/  FFMA R25, R25, R58, R10 ;  /* 0x0000003a19197223 */ /* 0x000fca000000000a */
[----:B------:R1:W-:Y:S04]  /*2840*/  @P4 STG.E desc[UR36][R6.64+0x4], R25 ;  /* 0x0000041906004986 */ /* 0x0003e8000c101924 */
[----:B------:R-:W2:Y:S01]  /*2850*/  @P0 LDG.E.LTC128B R22, desc[UR36][R12.64] ;  /* 0x000000240c160981 */ /* 0x000ea2000c1e1920 */
[----:B------:R-:W-:Y:S01]  /*2860*/  IADD3 R14, P2, P3, R8, R68, R14 ;  /* 0x00000044080e7210 */ /* 0x000fe20007b5e00e */
[----:B------:R-:W-:Y:S01]  /*2870*/  BSSY B1, `(.L_x_43) ;  /* 0x0000010000017945 */ /* 0x000fe20003800000 */
[C---:B------:R-:W-:Y:S02]  /*2880*/  SHF.L.U64.HI R11, R76.reuse, 0x5, R77 ;  /* 0x000000054c0b7819 */ /* 0x040fe4000001024d */
[----:B------:R-:W-:Y:S02]  /*2890*/  IADD3.X R15, R9, R71, R15, P2, P3 ;  /* 0x00000047090f7210 */ /* 0x000fe400017e640f */
[----:B------:R-:W-:-:S02]  /*28a0*/  LEA R10, P3, R76, R6, 0x5 ;  /* 0x000000064c0a7211 */ /* 0x000fc400078628ff */
[----:B------:R-:W-:Y:S01]  /*28b0*/  ISETP.GT.AND P1, PT, R0, 0x8, P1 ;  /* 0x000000080000780c */ /* 0x000fe20000f24270 */
[----:B------:R-:W-:Y:S01]  /*28c0*/  IMAD.WIDE.U32 R14, R2, R78, R14 ;  /* 0x0000004e020e7225 */ /* 0x000fe200078e000e */
[----:B------:R-:W-:-:S03]  /*28d0*/  ISETP.GT.AND P2, PT, R3, 0x8, PT ;  /* 0x000000080300780c */ /* 0x000fc60003f44270 */
[----:B------:R-:W-:Y:S01]  /*28e0*/  IMAD.X R11, R11, 0x1, R7, P3 ;  /* 0x000000010b0b7824 */ /* 0x000fe200018e0607 */
[----:B------:R-:W-:Y:S01]  /*28f0*/  LEA R8, P4, R14, R82, 0x2 ;  /* 0x000000520e087211 */ /* 0x000fe200078810ff */
[----:B------:R-:W-:Y:S02]  /*2900*/  IMAD.IADD R2, R73, 0x1, R15 ;  /* 0x0000000149027824 */ /* 0x000fe400078e020f */
[----:B--2---:R-:W-:-:S04]  /*2910*/  FMUL R9, R22, R59 ;  /* 0x0000003b16097220 */ /* 0x004fc80000400000 */
[----:B------:R-:W-:Y:S01]  /*2920*/  FFMA R13, R26, R58, R9 ;  /* 0x0000003a1a0d7223 */ /* 0x000fe20000000009 */
[----:B------:R-:W-:-:S04]  /*2930*/  LEA.HI.X R9, R14, R83, R2, 0x2, P4 ;  /* 0x000000530e097211 */ /* 0x000fc800020f1402 */
[----:B------:R1:W-:Y:S01]  /*2940*/  @P0 STG.E desc[UR36][R10.64], R13 ;  /* 0x0000000d0a000986 */ /* 0x0003e2000c101924 */
[----:B------:R-:W-:Y:S05]  /*2950*/  @!P1 BRA `(.L_x_44) ;  /* 0x0000000000049947 */ /* 0x000fea0003800000 */
[----:B------:R2:W5:Y:S02]  /*2960*/  LDG.E.LTC128B R22, desc[UR36][R8.64+0x4] ;  /* 0x0000042408167981 */ /* 0x000564000c1e1920 */
.L_x_44:
[----:B------:R-:W-:Y:S05]  /*2970*/  BSYNC B1 ;  /* 0x0000000000017941 */ /* 0x000fea0003800000 */
.L_x_43:
[----:B-----5:R-:W-:Y:S01]  /*2980*/  FMUL R2, R22, R59 ;  /* 0x0000003b16027220 */ /* 0x020fe20000400000 */
[----:B------:R-:W-:Y:S01]  /*2990*/  ISETP.GT.AND P3, PT, R0, RZ, P2 ;  /* 0x000000ff0000720c */ /* 0x000fe20001764270 */
[----:B------:R-:W-:Y:S01]  /*29a0*/  BSSY B1, `(.L_x_45) ;  /* 0x0000006000017945 */ /* 0x000fe20003800000 */
[----:B------:R-:W-:Y:S01]  /*29b0*/  ISETP.GT.AND P0, PT, R3, 0x9, PT ;  /* 0x000000090300780c */ /* 0x000fe20003f04270 */
[----:B------:R-:W-:-:S05]  /*29c0*/  FFMA R27, R27, R58, R2 ;  /* 0x0000003a1b1b7223 */ /* 0x000fca0000000002 */
[----:B------:R3:W-:Y:S05]  /*29d0*/  @P1 STG.E desc[UR36][R10.64+0x4], R27 ;  /* 0x0000041b0a001986 */ /* 0x0007ea000c101924 */
[----:B------:R-:W-:Y:S05]  /*29e0*/  @!P3 BRA `(.L_x_46) ;  /* 0x000000000004b947 */ /* 0x000fea0003800000 */
[----:B------:R4:W5:Y:S02]  /*29f0*/  LDG.E.LTC128B R22, desc[UR36][R4.64+0x20] ;  /* 0x0000202404167981 */ /* 0x000964000c1e1920 */
.L_x_46:
[----:B------:R-:W-:Y:S05]  /*2a00*/  BSYNC B1 ;  /* 0x0000000000017941 */ /* 0x000fea0003800000 */
.L_x_45:
[----:B-1---5:R-:W-:Y:S01]  /*2a10*/  FMUL R13, R22, R59 ;  /* 0x0000003b160d7220 */ /* 0x022fe20000400000 */
[----:B------:R-:W-:Y:S01]  /*2a20*/  ISETP.GT.AND P1, PT, R0, RZ, P0 ;  /* 0x000000ff0000720c */ /* 0x000fe20000724270 */
[----:B------:R-:W-:Y:S02]  /*2a30*/  BSSY B1, `(.L_x_47) ;  /* 0x0000005000017945 */ /* 0x000fe40003800000 */
[----:B------:R-:W-:-:S05]  /*2a40*/  FFMA R13, R28, R58, R13 ;  /* 0x0000003a1c0d7223 */ /* 0x000fca000000000d */
[----:B------:R1:W-:Y:S05]  /*2a50*/  @P3 STG.E desc[UR36][R6.64+0x20], R13 ;  /* 0x0000200d06003986 */ /* 0x0003ea000c101924 */
[----:B------:R-:W-:Y:S05]  /*2a60*/  @!P1 BRA `(.L_x_48) ;  /* 0x0000000000049947 */ /* 0x000fea0003800000 */
[----:B------:R0:W5:Y:S02]  /*2a70*/  LDG.E.LTC128B R22, desc[UR36][R4.64+0x24] ;  /* 0x0000242404167981 */ /* 0x000164000c1e1920 */
.L_x_48:
[----:B------:R-:W-:Y:S05]  /*2a80*/  BSYNC B1 ;  /* 0x0000000000017941 */ /* 0x000fea0003800000 */
.L_x_47:
[----:B-----5:R-:W-:Y:S01]  /*2a90*/  FMUL R2, R22, R59 ;  /* 0x0000003b16027220 */ /* 0x020fe20000400000 */
[----:B------:R-:W-:Y:S01]  /*2aa0*/  ISETP.GT.AND P2, PT, R0, 0x8, P2 ;  /* 0x000000080000780c */ /* 0x000fe20001744270 */
[----:B------:R-:W-:Y:S02]  /*2ab0*/  BSSY B1, `(.L_x_49) ;  /* 0x0000005000017945 */ /* 0x000fe40003800000 */
[----:B------:R-:W-:-:S05]  /*2ac0*/  FFMA R29, R29, R58, R2 ;  /* 0x0000003a1d1d7223 */ /* 0x000fca0000000002 */
[----:B------:R0:W-:Y:S05]  /*2ad0*/  @P1 STG.E desc[UR36][R6.64+0x24], R29 ;  /* 0x0000241d06001986 */ /* 0x0001ea000c101924 */
[----:B------:R-:W-:Y:S05]  /*2ae0*/  @!P2 BRA `(.L_x_50) ;  /* 0x000000000004a947 */ /* 0x000fea0003800000 */
[----:B------:R0:W5:Y:S02]  /*2af0*/  LDG.E.LTC128B R22, desc[UR36][R8.64+0x20] ;  /* 0x0000202408167981 */ /* 0x000164000c1e1920 */
.L_x_50:
[----:B------:R-:W-:Y:S05]  /*2b00*/  BSYNC B1 ;  /* 0x0000000000017941 */ /* 0x000fea0003800000 */
.L_x_49:
[----:B-1---5:R-:W-:Y:S01]  /*2b10*/  FMUL R13, R22, R59 ;  /* 0x0000003b160d7220 */ /* 0x022fe20000400000 */
[----:B------:R-:W-:Y:S01]  /*2b20*/  ISETP.GT.AND P0, PT, R0, 0x8, P0 ;  /* 0x000000080000780c */ /* 0x000fe20000704270 */
[----:B------:R-:W-:Y:S01]  /*2b30*/  BSSY B1, `(.L_x_51) ;  /* 0x0000006000017945 */ /* 0x000fe20003800000 */
[----:B------:R-:W-:Y:S01]  /*2b40*/  ISETP.GT.AND P1, PT, R3, 0x10, PT ;  /* 0x000000100300780c */ /* 0x000fe20003f24270 */
[----:B------:R-:W-:-:S05]  /*2b50*/  FFMA R13, R30, R58, R13 ;  /* 0x0000003a1e0d7223 */ /* 0x000fca000000000d */
[----:B------:R1:W-:Y:S05]  /*2b60*/  @P2 STG.E desc[UR36][R10.64+0x20], R13 ;  /* 0x0000200d0a002986 */ /* 0x0003ea000c101924 */
[----:B------:R-:W-:Y:S05]  /*2b70*/  @!P0 BRA `(.L_x_52) ;  /* 0x0000000000048947 */ /* 0x000fea0003800000 */
[----:B------:R0:W5:Y:S02]  /*2b80*/  LDG.E.LTC128B R22, desc[UR36][R8.64+0x24] ;  /* 0x0000242408167981 */ /* 0x000164000c1e1920 */
.L_x_52:
[----:B------:R-:W-:Y:S05]  /*2b90*/  BSYNC B1 ;  /* 0x0000000000017941 */ /* 0x000fea0003800000 */
.L_x_51:
        /* <DEDUP_REMOVED lines=8> */
.L_x_54:
[----:B------:R-:W-:Y:S05]  /*2c20*/  BSYNC B1 ;  /* 0x0000000000017941 */ /* 0x000fea0003800000 */
.L_x_53:
[----:B-1---5:R-:W-:Y:S01]  /*2c30*/  FMUL R13, R22, R59 ;  /* 0x0000003b160d7220 */ /* 0x022fe20000400000 */
[----:B------:R-:W-:Y:S01]  /*2c40*/  ISETP.GT.AND P0, PT, R0, RZ, P2 ;  /* 0x000000ff0000720c */ /* 0x000fe20001704270 */
[----:B------:R-:W-:Y:S02]  /*2c50*/  BSSY B1, `(.L_x_55) ;  /* 0x0000005000017945 */ /* 0x000fe40003800000 */
[----:B------:R-:W-:-:S05]  /*2c60*/  FFMA R13, R32, R58, R13 ;  /* 0x0000003a200d7223 */ /* 0x000fca000000000d */
[----:B------:R1:W-:Y:S05]  /*2c70*/  @P3 STG.E desc[UR36][R6.64+0x40], R13 ;  /* 0x0000400d06003986 */ /* 0x0003ea000c101924 */
[----:B------:R-:W-:Y:S05]  /*2c80*/  @!P0 BRA `(.L_x_56) ;  /* 0x0000000000048947 */ /* 0x000fea0003800000 */
[----:B------:R0:W5:Y:S02]  /*2c90*/  LDG.E.LTC128B R22, desc[UR36][R4.64+0x44] ;  /* 0x0000442404167981 */ /* 0x000164000c1e1920 */
.L_x_56:
[----:B------:R-:W-:Y:S05]  /*2ca0*/  BSYNC B1 ;  /* 0x0000000000017941 */ /* 0x000fea0003800000 */
.L_x_55:
[----:B-----5:R-:W-:Y:S01]  /*2cb0*/  FMUL R2, R22, R59 ;  /* 0x0000003b16027220 */ /* 0x020fe20000400000 */
[----:B------:R-:W-:Y:S01]  /*2cc0*/  ISETP.GT.AND P1, PT, R0, 0x8, P1 ;  /* 0x000000080000780c */ /* 0x000fe20000f24270 */
[----:B------:R-:W-:Y:S02]  /*2cd0*/  BSSY B1, `(.L_x_57) ;  /* 0x0000005000017945 */ /* 0x000fe40003800000 */
[----:B------:R-:W-:-:S05]  /*2ce0*/  FFMA R33, R33, R58, R2 ;  /* 0x0000003a21217223 */ /* 0x000fca0000000002 */
[----:B------:R0:W-:Y:S05]  /*2cf0*/  @P0 STG.E desc[UR36][R6.64+0x44], R33 ;  /* 0x0000442106000986 */ /* 0x0001ea000c101924 */
[----:B------:R-:W-:Y:S05]  /*2d00*/  @!P1 BRA `(.L_x_58) ;  /* 0x0000000000049947 */ /* 0x000fea0003800000 */
[----:B------:R0:W5:Y:S02]  /*2d10*/  LDG.E.LTC128B R22, desc[UR36][R8.64+0x40] ;  /* 0x0000402408167981 */ /* 0x000164000c1e1920 */
.L_x_58:
[----:B------:R-:W-:Y:S05]  /*2d20*/  BSYNC B1 ;  /* 0x0000000000017941 */ /* 0x000fea0003800000 */
.L_x_57:
        /* <DEDUP_REMOVED lines=8> */
.L_x_60:
[----:B------:R-:W-:Y:S05]  /*2db0*/  BSYNC B1 ;  /* 0x0000000000017941 */ /* 0x000fea0003800000 */
.L_x_59:
        /* <DEDUP_REMOVED lines=8> */
.L_x_62:
[----:B------:R-:W-:Y:S05]  /*2e40*/  BSYNC B1 ;  /* 0x0000000000017941 */ /* 0x000fea0003800000 */
.L_x_61:
[----:B-1---5:R-:W-:Y:S01]  /*2e50*/  FMUL R13, R22, R59 ;  /* 0x0000003b160d7220 */ /* 0x022fe20000400000 */
[----:B------:R-:W-:Y:S01]  /*2e60*/  ISETP.GT.AND P2, PT, R0, RZ, P1 ;  /* 0x000000ff0000720c */ /* 0x000fe20000f44270 */
[----:B------:R-:W-:Y:S02]  /*2e70*/  BSSY B1, `(.L_x_63) ;  /* 0x0000005000017945 */ /* 0x000fe40003800000 */
[----:B------:R-:W-:-:S05]  /*2e80*/  FFMA R13, R36, R58, R13 ;  /* 0x0000003a240d7223 */ /* 0x000fca000000000d */
[----:B------:R1:W-:Y:S05]  /*2e90*/  @P3 STG.E desc[UR36][R6.64+0x60], R13 ;  /* 0x0000600d06003986 */ /* 0x0003ea000c101924 */
[----:B------:R-:W-:Y:S05]  /*2ea0*/  @!P2 BRA `(.L_x_64) ;  /* 0x000000000004a947 */ /* 0x000fea0003800000 */
[----:B------:R0:W5:Y:S02]  /*2eb0*/  LDG.E.LTC128B R22, desc[UR36][R4.64+0x64] ;  /* 0x0000642404167981 */ /* 0x000164000c1e1920 */
.L_x_64:
[----:B------:R-:W-:Y:S05]  /*2ec0*/  BSYNC B1 ;  /* 0x0000000000017941 */ /* 0x000fea0003800000 */
.L_x_63:
[----:B-----5:R-:W-:Y:S01]  /*2ed0*/  FMUL R2, R22, R59 ;  /* 0x0000003b16027220 */ /* 0x020fe20000400000 */
[----:B------:R-:W-:Y:S01]  /*2ee0*/  ISETP.GT.AND P0, PT, R0, 0x8, P0 ;  /* 0x000000080000780c */ /* 0x000fe20000704270 */
[----:B------:R-:W-:Y:S02]  /*2ef0*/  BSSY B1, `(.L_x_65) ;  /* 0x0000005000017945 */ /* 0x000fe40003800000 */
[----:B------:R-:W-:-:S05]  /*2f00*/  FFMA R37, R37, R58, R2 ;  /* 0x0000003a25257223 */ /* 0x000fca0000000002 */
[----:B------:R0:W-:Y:S05]  /*2f10*/  @P2 STG.E desc[UR36][R6.64+0x64], R37 ;  /* 0x0000642506002986 */ /* 0x0001ea000c101924 */
[----:B------:R-:W-:Y:S05]  /*2f20*/  @!P0 BRA `(.L_x_66) ;  /* 0x0000000000048947 */ /* 0x000fea0003800000 */
[----:B------:R0:W5:Y:S02]  /*2f30*/  LDG.E.LTC128B R22, desc[UR36][R8.64+0x60] ;  /* 0x0000602408167981 */ /* 0x000164000c1e1920 */
.L_x_66:
[----:B------:R-:W-:Y:S05]  /*2f40*/  BSYNC B1 ;  /* 0x0000000000017941 */ /* 0x000fea0003800000 */
.L_x_65:
        /* <DEDUP_REMOVED lines=8> */
.L_x_68:
[----:B------:R-:W-:Y:S05]  /*2fd0*/  BSYNC B1 ;  /* 0x0000000000017941 */ /* 0x000fea0003800000 */
.L_x_67:
        /* <DEDUP_REMOVED lines=8> */
.L_x_70:
[----:B------:R-:W-:Y:S05]  /*3060*/  BSYNC B1 ;  /* 0x0000000000017941 */ /* 0x000fea0003800000 */
.L_x_69:
[----:B-1---5:R-:W-:Y:S01]  /*3070*/  FMUL R13, R22, R59 ;  /* 0x0000003b160d7220 */ /* 0x022fe20000400000 */
[----:B------:R-:W-:Y:S01]  /*3080*/  ISETP.GT.AND P1, PT, R0, RZ, P0 ;  /* 0x000000ff0000720c */ /* 0x000fe20000724270 */
[----:B------:R-:W-:Y:S02]  /*3090*/  BSSY B1, `(.L_x_71) ;  /* 0x0000005000017945 */ /* 0x000fe40003800000 */
[----:B------:R-:W-:-:S05]  /*30a0*/  FFMA R13, R40, R58, R13 ;  /* 0x0000003a280d7223 */ /* 0x000fca000000000d */
[----:B------:R1:W-:Y:S05]  /*30b0*/  @P3 STG.E desc[UR36][R6.64+0x80], R13 ;  /* 0x0000800d06003986 */ /* 0x0003ea000c101924 */
[----:B------:R-:W-:Y:S05]  /*30c0*/  @!P1 BRA `(.L_x_72) ;  /* 0x0000000000049947 */ /* 0x000fea0003800000 */
[----:B------:R0:W5:Y:S02]  /*30d0*/  LDG.E.LTC128B R22, desc[UR36][R4.64+0x84] ;  /* 0x0000842404167981 */ /* 0x000164000c1e1920 */
.L_x_72:
[----:B------:R-:W-:Y:S05]  /*30e0*/  BSYNC B1 ;  /* 0x0000000000017941 */ /* 0x000fea0003800000 */
.L_x_71:
[----:B-----5:R-:W-:Y:S01]  /*30f0*/  FMUL R2, R22, R59 ;  /* 0x0000003b16027220 */ /* 0x020fe20000400000 */
[----:B------:R-:W-:Y:S01]  /*3100*/  ISETP.GT.AND P2, PT, R0, 0x8, P2 ;  /* 0x000000080000780c */ /* 0x000fe20001744270 */
[----:B------:R-:W-:Y:S02]  /*3110*/  BSSY B1, `(.L_x_73) ;  /* 0x0000005000017945 */ /* 0x000fe40003800000 */
[----:B------:R-:W-:-:S05]  /*3120*/  FFMA R41, R41, R58, R2 ;  /* 0x0000003a29297223 */ /* 0x000fca0000000002 */
[----:B------:R0:W-:Y:S05]  /*3130*/  @P1 STG.E desc[UR36][R6.64+0x84], R41 ;  /* 0x0000842906001986 */ /* 0x0001ea000c101924 */
[----:B------:R-:W-:Y:S05]  /*3140*/  @!P2 BRA `(.L_x_74) ;  /* 0x000000000004a947 */ /* 0x000fea0003800000 */
[----:B------:R0:W5:Y:S02]  /*3150*/  LDG.E.LTC128B R22, desc[UR36][R8.64+0x80] ;  /* 0x0000802408167981 */ /* 0x000164000c1e1920 */
.L_x_74:
[----:B------:R-:W-:Y:S05]  /*3160*/  BSYNC B1 ;  /* 0x0000000000017941 */ /* 0x000fea0003800000 */
.L_x_73:
        /* <DEDUP_REMOVED lines=8> */
.L_x_76:
[----:B------:R-:W-:Y:S05]  /*31f0*/  BSYNC B1 ;  /* 0x0000000000017941 */ /* 0x000fea0003800000 */
.L_x_75:
        /* <DEDUP_REMOVED lines=8> */
.L_x_78:
[----:B------:R-:W-:Y:S05]  /*3280*/  BSYNC B1 ;  /* 0x0000000000017941 */ /* 0x000fea0003800000 */
.L_x_77:
[----:B-1---5:R-:W-:Y:S01]  /*3290*/  FMUL R13, R22, R59 ;  /* 0x0000003b160d7220 */ /* 0x022fe20000400000 */
[----:B------:R-:W-:Y:S01]  /*32a0*/  ISETP.GT.AND P0, PT, R0, RZ, P2 ;  /* 0x000000ff0000720c */ /* 0x000fe20001704270 */
[----:B------:R-:W-:Y:S02]  /*32b0*/  BSSY B1, `(.L_x_79) ;  /* 0x0000005000017945 */ /* 0x000fe40003800000 */
[----:B------:R-:W-:-:S05]  /*32c0*/  FFMA R13, R44, R58, R13 ;  /* 0x0000003a2c0d7223 */ /* 0x000fca000000000d */
[----:B------:R1:W-:Y:S05]  /*32d0*/  @P3 STG.E desc[UR36][R6.64+0xa0], R13 ;  /* 0x0000a00d06003986 */ /* 0x0003ea000c101924 */
[----:B------:R-:W-:Y:S05]  /*32e0*/  @!P0 BRA `(.L_x_80) ;  /* 0x0000000000048947 */ /* 0x000fea0003800000 */
[----:B------:R0:W5:Y:S02]  /*32f0*/  LDG.E.LTC128B R22, desc[UR36][R4.64+0xa4] ;  /* 0x0000a42404167981 */ /* 0x000164000c1e1920 */
.L_x_80:
[----:B------:R-:W-:Y:S05]  /*3300*/  BSYNC B1 ;  /* 0x0000000000017941 */ /* 0x000fea0003800000 */
.L_x_79:
[----:B-----5:R-:W-:Y:S01]  /*3310*/  FMUL R2, R22, R59 ;  /* 0x0000003b16027220 */ /* 0x020fe20000400000 */
[----:B------:R-:W-:Y:S01]  /*3320*/  ISETP.GT.AND P1, PT, R0, 0x8, P1 ;  /* 0x000000080000780c */ /* 0x000fe20000f24270 */
[----:B------:R-:W-:Y:S02]  /*3330*/  BSSY B1, `(.L_x_81) ;  /* 0x0000005000017945 */ /* 0x000fe40003800000 */
[----:B------:R-:W-:-:S05]  /*3340*/  FFMA R45, R45, R58, R2 ;  /* 0x0000003a2d2d7223 */ /* 0x000fca0000000002 */
[----:B------:R0:W-:Y:S05]  /*3350*/  @P0 STG.E desc[UR36][R6.64+0xa4], R45 ;  /* 0x0000a42d06000986 */ /* 0x0001ea000c101924 */
[----:B------:R-:W-:Y:S05]  /*3360*/  @!P1 BRA `(.L_x_82) ;  /* 0x0000000000049947 */ /* 0x000fea0003800000 */
[----:B------:R0:W5:Y:S02]  /*3370*/  LDG.E.LTC128B R22, desc[UR36][R8.64+0xa0] ;  /* 0x0000a02408167981 */ /* 0x000164000c1e1920 */
.L_x_82:
[----:B------:R-:W-:Y:S05]  /*3380*/  BSYNC B1 ;  /* 0x0000000000017941 */ /* 0x000fea0003800000 */
.L_x_81:
        /* <DEDUP_REMOVED lines=8> */
.L_x_84:
[----:B------:R-:W-:Y:S05]  /*3410*/  BSYNC B1 ;  /* 0x0000000000017941 */ /* 0x000fea0003800000 */
.L_x_83:
        /* <DEDUP_REMOVED lines=8> */
.L_x_86:
[----:B------:R-:W-:Y:S05]  /*34a0*/  BSYNC B1 ;  /* 0x0000000000017941 */ /* 0x000fea0003800000 */
.L_x_85:
[----:B-1---5:R-:W-:Y:S01]  /*34b0*/  FMUL R13, R22, R59 ;  /* 0x0000003b160d7220 */ /* 0x022fe20000400000 */
[----:B------:R-:W-:Y:S01]  /*34c0*/  ISETP.GT.AND P2, PT, R0, RZ, P1 ;  /* 0x000000ff0000720c */ /* 0x000fe20000f44270 */
[----:B------:R-:W-:Y:S02]  /*34d0*/  BSSY B1, `(.L_x_87) ;  /* 0x0000005000017945 */ /* 0x000fe40003800000 */
[----:B------:R-:W-:-:S05]  /*34e0*/  FFMA R13, R48, R58, R13 ;  /* 0x0000003a300d7223 */ /* 0x000fca000000000d */
[----:B------:R1:W-:Y:S05]  /*34f0*/  @P3 STG.E desc[UR36][R6.64+0xc0], R13 ;  /* 0x0000c00d06003986 */ /* 0x0003ea000c101924 */
[----:B------:R-:W-:Y:S05]  /*3500*/  @!P2 BRA `(.L_x_88) ;  /* 0x000000000004a947 */ /* 0x000fea0003800000 */
[----:B------:R0:W5:Y:S02]  /*3510*/  LDG.E.LTC128B R22, desc[UR36][R4.64+0xc4] ;  /* 0x0000c42404167981 */ /* 0x000164000c1e1920 */
.L_x_88:
[----:B------:R-:W-:Y:S05]  /*3520*/  BSYNC B1 ;  /* 0x0000000000017941 */ /* 0x000fea0003800000 */
.L_x_87:
[----:B-----5:R-:W-:Y:S01]  /*3530*/  FMUL R2, R22, R59 ;  /* 0x0000003b16027220 */ /* 0x020fe20000400000 */
[----:B------:R-:W-:Y:S01]  /*3540*/  ISETP.GT.AND P0, PT, R0, 0x8, P0 ;  /* 0x000000080000780c */ /* 0x000fe20000704270 */
[----:B------:R-:W-:Y:S02]  /*3550*/  BSSY B1, `(.L_x_89) ;  /* 0x0000005000017945 */ /* 0x000fe40003800000 */
[----:B------:R-:W-:-:S05]  /*3560*/  FFMA R49, R49, R58, R2 ;  /* 0x0000003a31317223 */ /* 0x000fca0000000002 */
[----:B------:R0:W-:Y:S05]  /*3570*/  @P2 STG.E desc[UR36][R6.64+0xc4], R49 ;  /* 0x0000c43106002986 */ /* 0x0001ea000c101924 */
[----:B------:R-:W-:Y:S05]  /*3580*/  @!P0 BRA `(.L_x_90) ;  /* 0x0000000000048947 */ /* 0x000fea0003800000 */
[----:B------:R0:W5:Y:S02]  /*3590*/  LDG.E.LTC128B R22, desc[UR36][R8.64+0xc0] ;  /* 0x0000c02408167981 */ /* 0x000164000c1e1920 */
.L_x_90:
[----:B------:R-:W-:Y:S05]  /*35a0*/  BSYNC B1 ;  /* 0x0000000000017941 */ /* 0x000fea0003800000 */
.L_x_89:
        /* <DEDUP_REMOVED lines=8> */
.L_x_92:
[----:B------:R-:W-:Y:S05]  /*3630*/  BSYNC B1 ;  /* 0x0000000000017941 */ /* 0x000fea0003800000 */
.L_x_91:
[----:B-----5:R-:W-:Y:S01]  /*3640*/  FMUL R2, R22, R59 ;  /* 0x0000003b16027220 */ /* 0x020fe20000400000 */
[----:B------:R-:W-:Y:S01]  /*3650*/  ISETP.GT.AND P0, PT, R3, 0x39, PT ;  /* 0x000000390300780c */ /* 0x000fe20003f04270 */
[----:B------:R-:W-:Y:S01]  /*3660*/  @P1 IMAD.MOV.U32 R3, RZ, RZ, R11 ;  /* 0x000000ffff031224 */ /* 0x000fe200078e000b */
[----:B------:R-:W-:Y:S01]  /*3670*/  ISETP.GT.AND P3, PT, R0, RZ, P2 ;  /* 0x000000ff0000720c */ /* 0x000fe20001764270 */
[----:B------:R-:W-:Y:S01]  /*3680*/  FFMA R51, R51, R58, R2 ;  /* 0x0000003a33337223 */ /* 0x000fe20000000002 */
[----:B------:R-:W-:Y:S01]  /*3690*/  @P1 IMAD.MOV.U32 R2, RZ, RZ, R10 ;  /* 0x000000ffff021224 */ /* 0x000fe200078e000a */
[----:B------:R-:W-:Y:S04]  /*36a0*/  BSSY B1, `(.L_x_93) ;  /* 0x0000004000017945 */ /* 0x000fe80003800000 */
[----:B------:R0:W-:Y:S06]  /*36b0*/  @P1 STG.E desc[UR36][R2.64+0xc4], R51 ;  /* 0x0000c43302001986 */ /* 0x0001ec000c101924 */
[----:B------:R-:W-:Y:S05]  /*36c0*/  @!P3 BRA `(.L_x_94) ;  /* 0x000000000004b947 */ /* 0x000fea0003800000 */
[----:B------:R0:W5:Y:S02]  /*36d0*/  LDG.E.LTC128B R22, desc[UR36][R4.64+0xe0] ;  /* 0x0000e02404167981 */ /* 0x000164000c1e1920 */
.L_x_94:
[----:B------:R-:W-:Y:S05]  /*36e0*/  BSYNC B1 ;  /* 0x0000000000017941 */ /* 0x000fea0003800000 */
.L_x_93:
[----:B0----5:R-:W-:Y:S01]  /*36f0*/  FMUL R3, R22, R59 ;  /* 0x0000003b16037220 */ /* 0x021fe20000400000 */
[----:B------:R-:W-:Y:S01]  /*3700*/  @P3 IMAD.MOV.U32 R2, RZ, RZ, R6 ;  /* 0x000000ffff023224 */ /* 0x000fe200078e0006 */
[----:B------:R-:W-:Y:S01]  /*3710*/  ISETP.GT.AND P1, PT, R0, RZ, P0 ;  /* 0x000000ff0000720c */ /* 0x000fe20000724270 */
[----:B------:R-:W-:Y:S01]  /*3720*/  BSSY B1, `(.L_x_95) ;  /* 0x0000006000017945 */ /* 0x000fe20003800000 */
[----:B-1----:R-:W-:Y:S01]  /*3730*/  FFMA R13, R52, R58, R3 ;  /* 0x0000003a340d7223 */ /* 0x002fe20000000003 */
[----:B------:R-:W-:-:S05]  /*3740*/  @P3 IMAD.MOV.U32 R3, RZ, RZ, R7 ;  /* 0x000000ffff033224 */ /* 0x000fca00078e0007 */
[----:B------:R0:W-:Y:S05]  /*3750*/  @P3 STG.E desc[UR36][R2.64+0xe0], R13 ;  /* 0x0000e00d02003986 */ /* 0x0001ea000c101924 */
[----:B------:R-:W-:Y:S05]  /*3760*/  @!P1 BRA `(.L_x_96) ;  /* 0x0000000000049947 */ /* 0x000fea0003800000 */
[----:B------:R1:W5:Y:S02]  /*3770*/  LDG.E.LTC128B R22, desc[UR36][R4.64+0xe4] ;  /* 0x0000e42404167981 */ /* 0x000364000c1e1920 */
.L_x_96:
[----:B------:R-:W-:Y:S05]  /*3780*/  BSYNC B1 ;  /* 0x0000000000017941 */ /* 0x000fea0003800000 */
.L_x_95:
[----:B0----5:R-:W-:Y:S01]  /*3790*/  FMUL R2, R22, R59 ;  /* 0x0000003b16027220 */ /* 0x021fe20000400000 */
[----:B------:R-:W-:Y:S01]  /*37a0*/  ISETP.GT.AND P2, PT, R0, 0x8, P2 ;  /* 0x000000080000780c */ /* 0x000fe20001744270 */
[----:B------:R-:W-:Y:S02]  /*37b0*/  BSSY B1, `(.L_x_97) ;  /* 0x0000005000017945 */ /* 0x000fe40003800000 */
[----:B------:R-:W-:-:S05]  /*37c0*/  FFMA R53, R53, R58, R2 ;  /* 0x0000003a35357223 */ /* 0x000fca0000000002 */
[----:B------:R0:W-:Y:S05]  /*37d0*/  @P1 STG.E desc[UR36][R6.64+0xe4], R53 ;  /* 0x0000e43506001986 */ /* 0x0001ea000c101924 */
[----:B------:R-:W-:Y:S05]  /*37e0*/  @!P2 BRA `(.L_x_98) ;  /* 0x000000000004a947 */ /* 0x000fea0003800000 */
[----:B------:R0:W5:Y:S02]  /*37f0*/  LDG.E.LTC128B R22, desc[UR36][R8.64+0xe0] ;  /* 0x0000e02408167981 */ /* 0x000164000c1e1920 */
.L_x_98:
[----:B------:R-:W-:Y:S05]  /*3800*/  BSYNC B1 ;  /* 0x0000000000017941 */ /* 0x000fea0003800000 */
.L_x_97:
[----:B-----5:R-:W-:Y:S01]  /*3810*/  FMUL R3, R22, R59 ;  /* 0x0000003b16037220 */ /* 0x020fe20000400000 */
[----:B------:R-:W-:Y:S01]  /*3820*/  @P2 IMAD.MOV.U32 R2, RZ, RZ, R10 ;  /* 0x000000ffff022224 */ /* 0x000fe200078e000a */
[----:B------:R-:W-:Y:S01]  /*3830*/  ISETP.GT.AND P0, PT, R0, 0x8, P0 ;  /* 0x000000080000780c */ /* 0x000fe20000704270 */
[----:B------:R-:W-:Y:S01]  /*3840*/  BSSY B1, `(.L_x_99) ;  /* 0x0000006000017945 */ /* 0x000fe20003800000 */
[----:B-1--4-:R-:W-:Y:S01]  /*3850*/  FFMA R5, R54, R58, R3 ;  /* 0x0000003a36057223 */ /* 0x012fe20000000003 */
[----:B------:R-:W-:-:S05]  /*3860*/  @P2 IMAD.MOV.U32 R3, RZ, RZ, R11 ;  /* 0x000000ffff032224 */ /* 0x000fca00078e000b */
[----:B------:R1:W-:Y:S05]  /*3870*/  @P2 STG.E desc[UR36][R2.64+0xe0], R5 ;  /* 0x0000e00502002986 */ /* 0x0003ea000c101924 */
[----:B------:R-:W-:Y:S05]  /*3880*/  @!P0 BRA `(.L_x_100) ;  /* 0x0000000000048947 */ /* 0x000fea0003800000 */
[----:B------:R4:W5:Y:S02]  /*3890*/  LDG.E.LTC128B R22, desc[UR36][R8.64+0xe4] ;  /* 0x0000e42408167981 */ /* 0x000964000c1e1920 */
.L_x_100:
[----:B------:R-:W-:Y:S05]  /*38a0*/  BSYNC B1 ;  /* 0x0000000000017941 */ /* 0x000fea0003800000 */
.L_x_99:
[----:B-----5:R-:W-:-:S04]  /*38b0*/  FMUL R22, R22, R59 ;  /* 0x0000003b16167220 */ /* 0x020fc80000400000 */
[----:B------:R-:W-:Y:S01]  /*38c0*/  FFMA R55, R55, R58, R22 ;  /* 0x0000003a37377223 */ /* 0x000fe20000000016 */
[----:B------:R-:W-:Y:S06]  /*38d0*/  @!P0 BRA `(.L_x_101) ;  /* 0x0000000800088947 */ /* 0x000fec0003800000 */
[----:B------:R0:W-:Y:S01]  /*38e0*/  STG.E desc[UR36][R10.64+0xe4], R55 ;  /* 0x0000e4370a007986 */ /* 0x0001e2000c101924 */
[----:B------:R-:W-:Y:S05]  /*38f0*/  BRA `(.L_x_101) ;  /* 0x0000000800007947 */ /* 0x000fea0003800000 */
.L_x_40:
[----:B------:R-:W-:Y:S01]  /*3900*/  ISETP.GT.AND P3, PT, R3, 0x1, PT ;  /* 0x000000010300780c */ /* 0x000fe20003f64270 */
[----:B------:R-:W-:Y:S01]  /*3910*/  ULDC.64 UR4, c[0x0][0x5c0] ;  /* 0x0001700000047ab9 */ /* 0x000fe20000000a00 */
[-C--:B------:R-:W-:Y:S01]  /*3920*/  FMUL R9, R24, R58.reuse ;  /* 0x0000003a18097220 */ /* 0x080fe20000400000 */
[----:B------:R-:W-:Y:S01]  /*3930*/  LEA R4, P1, R72, UR4, 0x2 ;  /* 0x0000000448047c11 */ /* 0x000fe2000f8210ff */
[-C--:B------:R-:W-:Y:S01]  /*3940*/  FMUL R25, R25, R58.reuse ;  /* 0x0000003a19197220 */ /* 0x080fe20000400000 */
[----:B------:R-:W-:Y:S01]  /*3950*/  ISETP.GT.AND P2, PT, R0, RZ, P3 ;  /* 0x000000ff0000720c */ /* 0x000fe20001f44270 */
[-C--:B------:R-:W-:Y:S01]  /*3960*/  FMUL R27, R27, R58.reuse ;  /* 0x0000003a1b1b7220 */ /* 0x080fe20000400000 */
[----:B------:R-:W-:Y:S01]  /*3970*/  LEA.HI.X R5, R72, UR5, R7, 0x2, P1 ;  /* 0x0000000548057c11 */ /* 0x000fe200088f1407 */
[-C--:B------:R-:W-:Y:S01]  /*3980*/  FMUL R11, R28, R58.reuse ;  /* 0x0000003a1c0b7220 */ /* 0x080fe20000400000 */
[----:B------:R-:W-:Y:S01]  /*3990*/  ISETP.GT.AND P0, PT, R0, 0x8, P0 ;  /* 0x000000080000780c */ /* 0x000fe20000704270 */
[----:B------:R-:W-:Y:S01]  /*39a0*/  FMUL R29, R29, R58 ;  /* 0x0000003a1d1d7220 */ /* 0x000fe20000400000 */
[C---:B------:R-:W-:Y:S01]  /*39b0*/  SHF.L.U64.HI R77, R76.reuse, 0x5, R77 ;  /* 0x000000054c4d7819 */ /* 0x040fe2000001024d */
[----:B------:R1:W-:Y:S01]  /*39c0*/  @P4 STG.E desc[UR36][R4.64], R9 ;  /* 0x0000000904004986 */ /* 0x0003e2000c101924 */
[----:B------:R-:W-:Y:S01]  /*39d0*/  LEA R6, P1, R76, R4, 0x5 ;  /* 0x000000044c067211 */ /* 0x000fe200078228ff */
[-C--:B------:R-:W-:Y:S01]  /*39e0*/  FMUL R31, R31, R58.reuse ;  /* 0x0000003a1f1f7220 */ /* 0x080fe20000400000 */
[----:B------:R-:W-:Y:S01]  /*39f0*/  ISETP.GT.AND P5, PT, R3, 0x8, PT ;  /* 0x000000080300780c */ /* 0x000fe20003fa4270 */
[-C--:B------:R-:W-:Y:S01]  /*3a00*/  FMUL R33, R33, R58.reuse ;  /* 0x0000003a21217220 */ /* 0x080fe20000400000 */
[C---:B------:R-:W-:Y:S01]  /*3a10*/  ISETP.GT.AND P3, PT, R0.reuse, 0x8, P3 ;  /* 0x000000080000780c */ /* 0x040fe20001f64270 */
[----:B------:R-:W-:Y:S01]  /*3a20*/  @P2 STG.E desc[UR36][R4.64+0x4], R25 ;  /* 0x0000041904002986 */ /* 0x000fe2000c101924 */
[----:B------:R-:W-:Y:S01]  /*3a30*/  ISETP.GT.AND P4, PT, R3, 0x9, PT ;  /* 0x000000090300780c */ /* 0x000fe20003f84270 */
[----:B------:R-:W-:Y:S01]  /*3a40*/  IMAD.X R7, R77, 0x1, R5, P1 ;  /* 0x000000014d077824 */ /* 0x000fe200008e0605 */
[C---:B------:R-:W-:Y:S01]  /*3a50*/  ISETP.GT.AND P2, PT, R0.reuse, RZ, P5 ;  /* 0x000000ff0000720c */ /* 0x040fe20002f44270 */
[-C--:B------:R-:W-:Y:S01]  /*3a60*/  FMUL R35, R35, R58.reuse ;  /* 0x0000003a23237220 */ /* 0x080fe20000400000 */
[----:B------:R-:W-:Y:S01]  /*3a70*/  ISETP.GT.AND P1, PT, R0, RZ, P4 ;  /* 0x000000ff0000720c */ /* 0x000fe20002724270 */
[-C--:B-1----:R-:W-:Y:S01]  /*3a80*/  FMUL R9, R26, R58.reuse ;  /* 0x0000003a1a097220 */ /* 0x082fe20000400000 */
[C---:B------:R-:W-:Y:S01]  /*3a90*/  ISETP.GT.AND P4, PT, R0.reuse, 0x8, P4 ;  /* 0x000000080000780c */ /* 0x040fe20002784270 */
[-C--:B------:R-:W-:Y:S01]  /*3aa0*/  FMUL R37, R37, R58.reuse ;  /* 0x0000003a25257220 */ /* 0x080fe20000400000 */
[-C--:B------:R-:W-:Y:S01]  /*3ab0*/  FMUL R39, R39, R58.reuse ;  /* 0x0000003a27277220 */ /* 0x080fe20000400000 */
[-C--:B------:R-:W-:Y:S01]  /*3ac0*/  FMUL R41, R41, R58.reuse ;  /* 0x0000003a29297220 */ /* 0x080fe20000400000 */
[----:B------:R1:W-:Y:S01]  /*3ad0*/  @P0 STG.E desc[UR36][R6.64], R9 ;  /* 0x0000000906000986 */ /* 0x0003e2000c101924 */
[C---:B------:R-:W-:Y:S01]  /*3ae0*/  ISETP.GT.AND P0, PT, R0.reuse, 0x8, P5 ;  /* 0x000000080000780c */ /* 0x040fe20002f04270 */
[-C--:B------:R-:W-:Y:S01]  /*3af0*/  FMUL R43, R43, R58.reuse ;  /* 0x0000003a2b2b7220 */ /* 0x080fe20000400000 */
[C---:B------:R-:W-:Y:S01]  /*3b00*/  ISETP.GT.AND P5, PT, R3.reuse, 0x10, PT ;  /* 0x000000100300780c */ /* 0x040fe20003fa4270 */
[----:B------:R-:W-:Y:S01]  /*3b10*/  @P3 STG.E desc[UR36][R6.64+0x4], R27 ;  /* 0x0000041b06003986 */ /* 0x000fe2000c101924 */
[----:B------:R-:W-:Y:S01]  /*3b20*/  ISETP.GT.AND P3, PT, R3, 0x11, PT ;  /* 0x000000110300780c */ /* 0x000fe20003f64270 */
[-C--:B------:R-:W-:Y:S01]  /*3b30*/  FMUL R45, R45, R58.reuse ;  /* 0x0000003a2d2d7220 */ /* 0x080fe20000400000 */
[-C--:B------:R-:W-:Y:S01]  /*3b40*/  FMUL R47, R47, R58.reuse ;  /* 0x0000003a2f2f7220 */ /* 0x080fe20000400000 */
[----:B------:R2:W-:Y:S01]  /*3b50*/  @P2 STG.E desc[UR36][R4.64+0x20], R11 ;  /* 0x0000200b04002986 */ /* 0x0005e2000c101924 */
[----:B------:R-:W-:Y:S01]  /*3b60*/  ISETP.GT.AND P2, PT, R0, RZ, P5 ;  /* 0x000000ff0000720c */ /* 0x000fe20002f44270 */
[-C--:B------:R-:W-:Y:S01]  /*3b70*/  FMUL R49, R49, R58.reuse ;  /* 0x0000003a31317220 */ /* 0x080fe20000400000 */
[-C--:B------:R-:W-:Y:S01]  /*3b80*/  FMUL R51, R51, R58.reuse ;  /* 0x0000003a33337220 */ /* 0x080fe20000400000 */
[-C--:B-1----:R-:W-:Y:S01]  /*3b90*/  FMUL R9, R30, R58.reuse ;  /* 0x0000003a1e097220 */ /* 0x082fe20000400000 */
[----:B------:R-:W-:Y:S01]  /*3ba0*/  @P1 STG.E desc[UR36][R4.64+0x24], R29 ;  /* 0x0000241d04001986 */ /* 0x000fe2000c101924 */
[C---:B------:R-:W-:Y:S01]  /*3bb0*/  ISETP.GT.AND P1, PT, R0.reuse, RZ, P3 ;  /* 0x000000ff0000720c */ /* 0x040fe20001f24270 */
[-C--:B------:R-:W-:Y:S01]  /*3bc0*/  FMUL R53, R53, R58.reuse ;  /* 0x0000003a35357220 */ /* 0x080fe20000400000 */
[C---:B------:R-:W-:Y:S01]  /*3bd0*/  ISETP.GT.AND P3, PT, R0.reuse, 0x8, P3 ;  /* 0x000000080000780c */ /* 0x040fe20001f64270 */
[----:B------:R1:W-:Y:S01]  /*3be0*/  @P0 STG.E desc[UR36][R6.64+0x20], R9 ;  /* 0x0000200906000986 */ /* 0x0003e2000c101924 */
[----:B------:R-:W-:Y:S01]  /*3bf0*/  ISETP.GT.AND P0, PT, R0, 0x8, P5 ;  /* 0x000000080000780c */ /* 0x000fe20002f04270 */
[-C--:B0-----:R-:W-:Y:S01]  /*3c00*/  FMUL R13, R54, R58.reuse ;  /* 0x0000003a360d7220 */ /* 0x081fe20000400000 */
[-C--:B--2---:R-:W-:Y:S01]  /*3c10*/  FMUL R11, R32, R58.reuse ;  /* 0x0000003a200b7220 */ /* 0x084fe20000400000 */
[C---:B------:R-:W-:Y:S01]  /*3c20*/  ISETP.GT.AND P5, PT, R3.reuse, 0x18, PT ;  /* 0x000000180300780c */ /* 0x040fe20003fa4270 */
[----:B------:R-:W-:Y:S01]  /*3c30*/  @P4 STG.E desc[UR36][R6.64+0x24], R31 ;  /* 0x0000241f06004986 */ /* 0x000fe2000c101924 */
[----:B------:R-:W-:Y:S01]  /*3c40*/  ISETP.GT.AND P4, PT, R3, 0x19, PT ;  /* 0x000000190300780c */ /* 0x000fe20003f84270 */
[----:B------:R-:W-:-:S02]  /*3c50*/  FMUL R55, R55, R58 ;  /* 0x0000003a37377220 */ /* 0x000fc40000400000 */
[----:B------:R0:W-:Y:S01]  /*3c60*/  @P2 STG.E desc[UR36][R4.64+0x40], R11 ;  /* 0x0000400b04002986 */ /* 0x0001e2000c101924 */
[----:B------:R-:W-:Y:S01]  /*3c70*/  ISETP.GT.AND P2, PT, R0, RZ, P5 ;  /* 0x000000ff0000720c */ /* 0x000fe20002f44270 */
[-C--:B-1----:R-:W-:Y:S02]  /*3c80*/  FMUL R9, R34, R58.reuse ;  /* 0x0000003a22097220 */ /* 0x082fe40000400000 */
[----:B------:R-:W-:Y:S01]  /*3c90*/  @P1 STG.E desc[UR36][R4.64+0x44], R33 ;  /* 0x0000442104001986 */ /* 0x000fe2000c101924 */
[C---:B------:R-:W-:Y:S02]  /*3ca0*/  ISETP.GT.AND P1, PT, R0.reuse, RZ, P4 ;  /* 0x000000ff0000720c */ /* 0x040fe40002724270 */
[C---:B------:R-:W-:Y:S01]  /*3cb0*/  ISETP.GT.AND P4, PT, R0.reuse, 0x8, P4 ;  /* 0x000000080000780c */ /* 0x040fe20002784270 */
[----:B------:R1:W-:Y:S01]  /*3cc0*/  @P0 STG.E desc[UR36][R6.64+0x40], R9 ;  /* 0x0000400906000986 */ /* 0x0003e2000c101924 */
[----:B------:R-:W-:Y:S02]  /*3cd0*/  ISETP.GT.AND P0, PT, R0, 0x8, P5 ;  /* 0x000000080000780c */ /* 0x000fe40002f04270 */
[----:B------:R-:W-:Y:S01]  /*3ce0*/  ISETP.GT.AND P5, PT, R3, 0x20, PT ;  /* 0x000000200300780c */ /* 0x000fe20003fa4270 */
[----:B0-----:R-:W-:Y:S01]  /*3cf0*/  FMUL R11, R36, R58 ;  /* 0x0000003a240b7220 */ /* 0x001fe20000400000 */
[----:B------:R-:W-:Y:S02]  /*3d00*/  @P3 STG.E desc[UR36][R6.64+0x44], R35 ;  /* 0x0000442306003986 */ /* 0x000fe4000c101924 */
[----:B------:R-:W-:-:S02]  /*3d10*/  ISETP.GT.AND P3, PT, R0, RZ, P5 ;  /* 0x000000ff0000720c */ /* 0x000fc40002f64270 */
[----:B------:R0:W-:Y:S01]  /*3d20*/  @P2 STG.E desc[UR36][R4.64+0x60], R11 ;  /* 0x0000600b04002986 */ /* 0x0001e2000c101924 */
[----:B------:R-:W-:Y:S01]  /*3d30*/  ISETP.GT.AND P2, PT, R3, 0x21, PT ;  /* 0x000000210300780c */ /* 0x000fe20003f44270 */
[-C--:B-1----:R-:W-:Y:S02]  /*3d40*/  FMUL R9, R38, R58.reuse ;  /* 0x0000003a26097220 */ /* 0x082fe40000400000 */
[----:B------:R-:W-:Y:S01]  /*3d50*/  @P1 STG.E desc[UR36][R4.64+0x64], R37 ;  /* 0x0000642504001986 */ /* 0x000fe2000c101924 */
[C---:B------:R-:W-:Y:S02]  /*3d60*/  ISETP.GT.AND P1, PT, R0.reuse, RZ, P2 ;  /* 0x000000ff0000720c */ /* 0x040fe40001724270 */
[C---:B------:R-:W-:Y:S01]  /*3d70*/  ISETP.GT.AND P2, PT, R0.reuse, 0x8, P2 ;  /* 0x000000080000780c */ /* 0x040fe20001744270 */
[----:B------:R1:W-:Y:S01]  /*3d80*/  @P0 STG.E desc[UR36][R6.64+0x60], R9 ;  /* 0x0000600906000986 */ /* 0x0003e2000c101924 */
[----:B------:R-:W-:Y:S01]  /*3d90*/  ISETP.GT.AND P0, PT, R0, 0x8, P5 ;  /* 0x000000080000780c */ /* 0x000fe20002f04270 */
[----:B0-----:R-:W-:-:S02]  /*3da0*/  FMUL R11, R40, R58 ;  /* 0x0000003a280b7220 */ /* 0x001fc40000400000 */
[----:B------:R-:W-:Y:S04]  /*3db0*/  @P4 STG.E desc[UR36][R6.64+0x64], R39 ;  /* 0x0000642706004986 */ /* 0x000fe8000c101924 */
[----:B------:R0:W-:Y:S01]  /*3dc0*/  @P3 STG.E desc[UR36][R4.64+0x80], R11 ;  /* 0x0000800b04003986 */ /* 0x0001e2000c101924 */
[C---:B------:R-:W-:Y:S01]  /*3dd0*/  ISETP.GT.AND P3, PT, R3.reuse, 0x28, PT ;  /* 0x000000280300780c */ /* 0x040fe20003f64270 */
[----:B-1----:R-:W-:Y:S02]  /*3de0*/  FMUL R9, R42, R58 ;  /* 0x0000003a2a097220 */ /* 0x002fe40000400000 */
[----:B------:R-:W-:Y:S01]  /*3df0*/  @P1 STG.E desc[UR36][R4.64+0x84], R41 ;  /* 0x0000842904001986 */ /* 0x000fe2000c101924 */
[----:B------:R-:W-:Y:S02]  /*3e00*/  ISETP.GT.AND P5, PT, R0, RZ, P3 ;  /* 0x000000ff0000720c */ /* 0x000fe40001fa4270 */
[C---:B------:R-:W-:Y:S01]  /*3e10*/  ISETP.GT.AND P1, PT, R3.reuse, 0x29, PT ;  /* 0x000000290300780c */ /* 0x040fe20003f24270 */
[----:B------:R1:W-:Y:S01]  /*3e20*/  @P0 STG.E desc[UR36][R6.64+0x80], R9 ;  /* 0x0000800906000986 */ /* 0x0003e2000c101924 */
[----:B------:R-:W-:-:S02]  /*3e30*/  ISETP.GT.AND P0, PT, R3, 0x30, PT ;  /* 0x000000300300780c */ /* 0x000fc40003f04270 */
[----:B------:R-:W-:Y:S01]  /*3e40*/  ISETP.GT.AND P4, PT, R0, RZ, P1 ;  /* 0x000000ff0000720c */ /* 0x000fe20000f84270 */
[-C--:B0-----:R-:W-:Y:S01]  /*3e50*/  FMUL R11, R44, R58.reuse ;  /* 0x0000003a2c0b7220 */ /* 0x081fe20000400000 */
[C---:B------:R-:W-:Y:S01]  /*3e60*/  ISETP.GT.AND P3, PT, R0.reuse, 0x8, P3 ;  /* 0x000000080000780c */ /* 0x040fe20001f64270 */
[----:B------:R-:W-:Y:S01]  /*3e70*/  @P2 STG.E desc[UR36][R6.64+0x84], R43 ;  /* 0x0000842b06002986 */ /* 0x000fe2000c101924 */
[C---:B------:R-:W-:Y:S02]  /*3e80*/  ISETP.GT.AND P1, PT, R0.reuse, 0x8, P1 ;  /* 0x000000080000780c */ /* 0x040fe40000f24270 */
[----:B------:R-:W-:Y:S01]  /*3e90*/  ISETP.GT.AND P2, PT, R3, 0x31, PT ;  /* 0x000000310300780c */ /* 0x000fe20003f44270 */
[----:B------:R0:W-:Y:S01]  /*3ea0*/  @P5 STG.E desc[UR36][R4.64+0xa0], R11 ;  /* 0x0000a00b04005986 */ /* 0x0001e2000c101924 */
[----:B------:R-:W-:Y:S01]  /*3eb0*/  ISETP.GT.AND P5, PT, R0, RZ, P0 ;  /* 0x000000ff0000720c */ /* 0x000fe200007a4270 */
[----:B-1----:R-:W-:Y:S01]  /*3ec0*/  FMUL R9, R46, R58 ;  /* 0x0000003a2e097220 */ /* 0x002fe20000400000 */
[----:B------:R-:W-:-:S03]  /*3ed0*/  ISETP.GT.AND P0, PT, R0, 0x8, P0 ;  /* 0x000000080000780c */ /* 0x000fc60000704270 */
[----:B------:R-:W-:Y:S01]  /*3ee0*/  @P4 STG.E desc[UR36][R4.64+0xa4], R45 ;  /* 0x0000a42d04004986 */ /* 0x000fe2000c101924 */
[C---:B------:R-:W-:Y:S02]  /*3ef0*/  ISETP.GT.AND P4, PT, R0.reuse, RZ, P2 ;  /* 0x000000ff0000720c */ /* 0x040fe40001784270 */
[----:B------:R-:W-:Y:S01]  /*3f00*/  ISETP.GT.AND P2, PT, R0, 0x8, P2 ;  /* 0x000000080000780c */ /* 0x000fe20001744270 */
[----:B------:R1:W-:Y:S01]  /*3f10*/  @P3 STG.E desc[UR36][R6.64+0xa0], R9 ;  /* 0x0000a00906003986 */ /* 0x0003e2000c101924 */
[C---:B------:R-:W-:Y:S01]  /*3f20*/  ISETP.GT.AND P3, PT, R3.reuse, 0x39, PT ;  /* 0x000000390300780c */ /* 0x040fe20003f64270 */
[----:B0-----:R-:W-:Y:S02]  /*3f30*/  FMUL R11, R48, R58 ;  /* 0x0000003a300b7220 */ /* 0x001fe40000400000 */
[----:B------:R-:W-:Y:S01]  /*3f40*/  @P1 STG.E desc[UR36][R6.64+0xa4], R47 ;  /* 0x0000a42f06001986 */ /* 0x000fe2000c101924 */
[----:B------:R-:W-:Y:S01]  /*3f50*/  ISETP.GT.AND P1, PT, R3, 0x38, PT ;  /* 0x000000380300780c */ /* 0x000fe20003f24270 */
[----:B------:R-:W-:-:S02]  /*3f60*/  @P5 IMAD.MOV.U32 R2, RZ, RZ, R4 ;  /* 0x000000ffff025224 */ /* 0x000fc400078e0004 */
[----:B------:R-:W-:Y:S02]  /*3f70*/  @P5 IMAD.MOV.U32 R3, RZ, RZ, R5 ;  /* 0x000000ffff035224 */ /* 0x000fe400078e0005 */
[----:B-1----:R-:W-:-:S03]  /*3f80*/  FMUL R9, R50, R58 ;  /* 0x0000003a32097220 */ /* 0x002fc60000400000 */
[----:B------:R0:W-:Y:S01]  /*3f90*/  @P5 STG.E desc[UR36][R2.64+0xc0], R11 ;  /* 0x0000c00b02005986 */ /* 0x0001e2000c101924 */
[C---:B------:R-:W-:Y:S02]  /*3fa0*/  ISETP.GT.AND P5, PT, R0.reuse, RZ, P3 ;  /* 0x000000ff0000720c */ /* 0x040fe40001fa4270 */
[----:B------:R-:W-:Y:S01]  /*3fb0*/  ISETP.GT.AND P3, PT, R0, 0x8, P3 ;  /* 0x000000080000780c */ /* 0x000fe20001f64270 */
[----:B0-----:R-:W-:Y:S02]  /*3fc0*/  @P4 IMAD.MOV.U32 R2, RZ, RZ, R4 ;  /* 0x000000ffff024224 */ /* 0x001fe400078e0004 */
[----:B------:R-:W-:Y:S01]  /*3fd0*/  FMUL R11, R52, R58 ;  /* 0x0000003a340b7220 */ /* 0x000fe20000400000 */
[----:B------:R-:W-:-:S05]  /*3fe0*/  @P4 IMAD.MOV.U32 R3, RZ, RZ, R5 ;  /* 0x000000ffff034224 */ /* 0x000fca00078e0005 */
[----:B------:R0:W-:Y:S01]  /*3ff0*/  @P4 STG.E desc[UR36][R2.64+0xc4], R49 ;  /* 0x0000c43102004986 */ /* 0x0001e2000c101924 */
[C---:B------:R-:W-:Y:S02]  /*4000*/  ISETP.GT.AND P4, PT, R0.reuse, RZ, P1 ;  /* 0x000000ff0000720c */ /* 0x040fe40000f84270 */
[----:B------:R-:W-:Y:S01]  /*4010*/  ISETP.GT.AND P1, PT, R0, 0x8, P1 ;  /* 0x000000080000780c */ /* 0x000fe20000f24270 */
[----:B0-----:R-:W-:Y:S02]  /*4020*/  @P0 IMAD.MOV.U32 R2, RZ, RZ, R6 ;  /* 0x000000ffff020224 */ /* 0x001fe400078e0006 */
[----:B------:R-:W-:-:S05]  /*4030*/  @P0 IMAD.MOV.U32 R3, RZ, RZ, R7 ;  /* 0x000000ffff030224 */ /* 0x000fca00078e0007 */
[----:B------:R0:W-:Y:S02]  /*4040*/  @P0 STG.E desc[UR36][R2.64+0xc0], R9 ;  /* 0x0000c00902000986 */ /* 0x0001e4000c101924 */
[----:B0-----:R-:W-:Y:S02]  /*4050*/  @P2 IMAD.MOV.U32 R2, RZ, RZ, R6 ;  /* 0x000000ffff022224 */ /* 0x001fe400078e0006 */
[----:B------:R-:W-:-:S05]  /*4060*/  @P2 IMAD.MOV.U32 R3, RZ, RZ, R7 ;  /* 0x000000ffff032224 */ /* 0x000fca00078e0007 */
[----:B------:R0:W-:Y:S02]  /*4070*/  @P2 STG.E desc[UR36][R2.64+0xc4], R51 ;  /* 0x0000c43302002986 */ /* 0x0001e4000c101924 */
[----:B0-----:R-:W-:Y:S02]  /*4080*/  @P4 IMAD.MOV.U32 R2, RZ, RZ, R4 ;  /* 0x000000ffff024224 */ /* 0x001fe400078e0004 */
[----:B------:R-:W-:-:S05]  /*4090*/  @P4 IMAD.MOV.U32 R3, RZ, RZ, R5 ;  /* 0x000000ffff034224 */ /* 0x000fca00078e0005 */
[----:B------:R0:W-:Y:S04]  /*40a0*/  @P4 STG.E desc[UR36][R2.64+0xe0], R11 ;  /* 0x0000e00b02004986 */ /* 0x0001e8000c101924 */
[----:B------:R1:W-:Y:S01]  /*40b0*/  @P5 STG.E desc[UR36][R4.64+0xe4], R53 ;  /* 0x0000e43504005986 */ /* 0x0003e2000c101924 */
[----:B0-----:R-:W-:Y:S02]  /*40c0*/  @P1 IMAD.MOV.U32 R2, RZ, RZ, R6 ;  /* 0x000000ffff021224 */ /* 0x001fe400078e0006 */
[----:B------:R-:W-:-:S05]  /*40d0*/  @P1 IMAD.MOV.U32 R3, RZ, RZ, R7 ;  /* 0x000000ffff031224 */ /* 0x000fca00078e0007 */
[----:B------:R1:W-:Y:S04]  /*40e0*/  @P1 STG.E desc[UR36][R2.64+0xe0], R13 ;  /* 0x0000e00d02001986 */ /* 0x0003e8000c101924 */
[----:B------:R1:W-:Y:S02]  /*40f0*/  @P3 STG.E desc[UR36][R6.64+0xe4], R55 ;  /* 0x0000e43706003986 */ /* 0x0003e4000c101924 */
.L_x_101:
[----:B------:R-:W-:Y:S05]  /*4100*/  BSYNC B0 ;  /* 0x0000000000007941 */ /* 0x000fea0003800000 */
.L_x_39:
[----:B-1----:R-:W2:Y:S01]  /*4110*/  LDL.64 R2, [R1] ;  /* 0x0000000001027983 */ /* 0x002ea20000100a00 */
[----:B------:R-:W-:Y:S01]  /*4120*/  ULDC.64 UR4, c[0x0][0x650] ;  /* 0x0001940000047ab9 */ /* 0x000fe20000000a00 */
[----:B------:R1:W-:Y:S01]  /*4130*/  SYNCS.ARRIVE.TRANS64.A1T0 RZ, [R66+UR47], RZ ;  /* 0x000000ff42ff79a7 */ /* 0x0003e2000810002f */
[----:B------:R-:W-:Y:S01]  /*4140*/  PRMT R0, RZ, 0x7610, R0 ;  /* 0x00007610ff007816 */ /* 0x000fe20000000000 */
[----:B------:R-:W-:Y:S02]  /*4150*/  IMAD.MOV.U32 R19, RZ, RZ, -0x1 ;  /* 0xffffffffff137424 */ /* 0x000fe400078e00ff */
[----:B------:R-:W-:Y:S01]  /*4160*/  IMAD.MOV.U32 R22, RZ, RZ, -0x1 ;  /* 0xffffffffff167424 */ /* 0x000fe200078e00ff */
[----:B--2---:R-:W-:-:S04]  /*4170*/  LEA R18, P0, R2, R18, 0x1 ;  /* 0x0000001202127211 */ /* 0x004fc800078008ff */
[----:B------:R-:W-:Y:S01]  /*4180*/  LEA.HI.X R17, R2, R17, R23, 0x1, P0 ;  /* 0x0000001102117211 */ /* 0x000fe200000f0c17 */
[----:B------:R-:W-:Y:S01]  /*4190*/  IMAD.MOV.U32 R2, RZ, RZ, -0x1 ;  /* 0xffffffffff027424 */ /* 0x000fe200078e00ff */
[----:B------:R-:W-:-:S04]  /*41a0*/  ISETP.GE.U32.AND P0, PT, R18, UR4, PT ;  /* 0x0000000412007c0c */ /* 0x000fc8000bf06070 */
[----:B------:R-:W-:-:S13]  /*41b0*/  ISETP.GE.U32.AND.EX P0, PT, R17, UR5, PT, P0 ;  /* 0x0000000511007c0c */ /* 0x000fda000bf06100 */
[----:B-1----:R-:W-:Y:S05]  /*41c0*/  @P0 BRA `(.L_x_102) ;  /* 0x0000000400700947 */ /* 0x002fea0003800000 */
[----:B0--3--:R-:W0:Y:S01]  /*41d0*/  S2R R10, SR_CTAID.X ;  /* 0x00000000000a7919 */ /* 0x009e220000002500 */
[----:B----4-:R-:W1:Y:S01]  /*41e0*/  LDC.64 R8, c[0x0][0x628] ;  /* 0x00018a00ff087b82 */ /* 0x010e620000000a00 */
[----:B------:R-:W-:Y:S01]  /*41f0*/  ULDC UR4, c[0x0][0x150] ;  /* 0x0000540000047ab9 */ /* 0x000fe20000000800 */
[----:B------:R-:W-:Y:S01]  /*4200*/  IMAD.MOV.U32 R6, RZ, RZ, R18 ;  /* 0x000000ffff067224 */ /* 0x000fe200078e0012 */
[----:B------:R-:W2:Y:S01]  /*4210*/  S2R R20, SR_CTAID.Y ;  /* 0x0000000000147919 */ /* 0x000ea20000002600 */
[----:B------:R-:W-:-:S04]  /*4220*/  IMAD.MOV.U32 R7, RZ, RZ, R17 ;  /* 0x000000ffff077224 */ /* 0x000fc800078e0011 */
[----:B------:R-:W3:Y:S08]  /*4230*/  LDC R15, c[0x0][0x144] ;  /* 0x00005100ff0f7b82 */ /* 0x000ef00000000800 */
[----:B------:R-:W4:Y:S08]  /*4240*/  LDC R0, c[0x0][0x630] ;  /* 0x00018c00ff007b82 */ /* 0x000f300000000800 */
[----:B------:R-:W2:Y:S01]  /*4250*/  LDC.64 R12, c[0x0][0x620] ;  /* 0x00018800ff0c7b82 */ /* 0x000ea20000000a00 */
[----:B-1----:R-:W-:-:S04]  /*4260*/  ISETP.NE.U32.AND P0, PT, R8, RZ, PT ;  /* 0x000000ff0800720c */ /* 0x002fc80003f05070 */
[----:B------:R-:W-:Y:S02]  /*4270*/  ISETP.NE.AND.EX P0, PT, R9, RZ, PT, P0 ;  /* 0x000000ff0900720c */ /* 0x000fe40003f05300 */
[----:B0-----:R-:W-:-:S05]  /*4280*/  I2FP.F32.U32 R2, R10 ;  /* 0x0000000a00027245 */ /* 0x001fca0000201000 */
[----:B------:R-:W-:-:S04]  /*4290*/  FMUL R2, R2, UR4 ;  /* 0x0000000402027c20 */ /* 0x000fc80008400000 */
[----:B------:R0:W1:Y:S02]  /*42a0*/  F2I.U32.TRUNC.NTZ R14, R2 ;  /* 0x00000002000e7305 */ /* 0x000064000020f000 */
[----:B---34-:R-:W-:Y:S05]  /*42b0*/  @!P0 BRA `(.L_x_103) ;  /* 0x0000000000288947 */ /* 0x018fea0003800000 */
[----:B------:R-:W3:Y:S02]  /*42c0*/  LDC R3, c[0x0][0x634] ;  /* 0x00018d00ff037b82 */ /* 0x000ee40000000800 */
[----:B---3--:R-:W-:-:S05]  /*42d0*/  IADD3 R7, P0, R18, R3, RZ ;  /* 0x0000000312077210 */ /* 0x008fca0007f1e0ff */
[----:B------:R-:W-:-:S04]  /*42e0*/  IMAD.X R11, RZ, RZ, R17, P0 ;  /* 0x000000ffff0b7224 */ /* 0x000fc800000e0611 */
[----:B0-----:R-:W-:-:S04]  /*42f0*/  IMAD.WIDE.U32 R2, R11, R8, RZ ;  /* 0x000000080b027225 */ /* 0x001fc800078e00ff */
[----:B------:R-:W-:-:S04]  /*4300*/  IMAD.WIDE.U32 R4, P0, R7, R9, R2 ;  /* 0x0000000907047225 */ /* 0x000fc80007800002 */
[----:B------:R-:W-:-:S04]  /*4310*/  IMAD.WIDE.U32 R2, R7, R8, RZ ;  /* 0x0000000807027225 */ /* 0x000fc800078e00ff */
[----:B------:R-:W-:Y:S01]  /*4320*/  IMAD.X R7, RZ, RZ, RZ, P0 ;  /* 0x000000ffff077224 */ /* 0x000fe200000e06ff */
[----:B------:R-:W-:Y:S01]  /*4330*/  IADD3 RZ, P0, R3, R4, RZ ;  /* 0x0000000403ff7210 */ /* 0x000fe20007f1e0ff */
[----:B------:R-:W-:-:S04]  /*4340*/  IMAD.MOV.U32 R6, RZ, RZ, R5 ;  /* 0x000000ffff067224 */ /* 0x000fc800078e0005 */
[----:B------:R-:W-:-:S08]  /*4350*/  IMAD.WIDE.U32.X R6, R11, R9, R6, P0 ;  /* 0x000000090b067225 */ /* 0x000fd000000e0406 */
.L_x_103:
[----:B------:R-:W3:Y:S01]  /*4360*/  LDC.64 R26, c[0x0][0x640] ;  /* 0x00019000ff1a7b82 */ /* 0x000ee20000000a00 */
[-C--:B------:R-:W-:Y:S01]  /*4370*/  SHF.R.U64 R11, R6, R0.reuse, R7 ;  /* 0x00000000060b7219 */ /* 0x080fe20000001207 */
[----:B------:R-:W-:Y:S01]  /*4380*/  IMAD.MOV.U32 R19, RZ, RZ, R17 ;  /* 0x000000ffff137224 */ /* 0x000fe200078e0011 */
[----:B------:R-:W-:Y:S01]  /*4390*/  SHF.R.U32.HI R0, RZ, R0, R7 ;  /* 0x00000000ff007219 */ /* 0x000fe20000011607 */
[----:B-1----:R-:W-:Y:S01]  /*43a0*/  IMAD.MOV R14, RZ, RZ, -R14 ;  /* 0x000000ffff0e7224 */ /* 0x002fe200078e0a0e */
[----:B------:R-:W-:Y:S01]  /*43b0*/  IADD3 R5, P0, RZ, -R11, RZ ;  /* 0x8000000bff057210 */ /* 0x000fe20007f1e0ff */
[----:B------:R-:W-:Y:S01]  /*43c0*/  ULDC UR4, c[0x0][0x154] ;  /* 0x0000550000047ab9 */ /* 0x000fe20000000800 */
[----:B------:R-:W-:Y:S01]  /*43d0*/  IMAD.MOV.U32 R7, RZ, RZ, 0x1 ;  /* 0x00000001ff077424 */ /* 0x000fe200078e00ff */
[----:B------:R-:W1:Y:S01]  /*43e0*/  LDC R4, c[0x0][0x618] ;  /* 0x00018600ff047b82 */ /* 0x000e620000000800 */
[----:B------:R-:W-:Y:S02]  /*43f0*/  IMAD R22, R15, R14, R10 ;  /* 0x0000000e0f167224 */ /* 0x000fe400078e020a */
[----:B------:R-:W-:-:S04]  /*4400*/  IMAD.X R3, RZ, RZ, ~R0, P0 ;  /* 0x000000ffff037224 */ /* 0x000fc800000e0e00 */
[-C--:B--2---:R-:W-:Y:S01]  /*4410*/  IMAD R0, R3, R12.reuse, RZ ;  /* 0x0000000c03007224 */ /* 0x084fe200078e02ff */
[----:B------:R-:W2:Y:S01]  /*4420*/  LDC R6, c[0x0][0x608] ;  /* 0x00018200ff067b82 */ /* 0x000ea20000000800 */
[----:B0-----:R-:W-:-:S04]  /*4430*/  IMAD.WIDE.U32 R2, R5, R12, R18 ;  /* 0x0000000c05027225 */ /* 0x001fc800078e0012 */
[----:B------:R-:W-:Y:S01]  /*4440*/  IMAD R5, R5, R13, R0 ;  /* 0x0000000d05057224 */ /* 0x000fe200078e0200 */
[----:B------:R-:W-:Y:S02]  /*4450*/  I2FP.F32.U32 R0, R20 ;  /* 0x0000001400007245 */ /* 0x000fe40000201000 */
[----:B------:R-:W0:Y:S01]  /*4460*/  LDC R24, c[0x0][0x658] ;  /* 0x00019600ff187b82 */ /* 0x000e220000000800 */
[----:B------:R-:W-:Y:S01]  /*4470*/  IMAD.IADD R3, R3, 0x1, R5 ;  /* 0x0000000103037824 */ /* 0x000fe200078e0205 */
[----:B---3--:R-:W-:Y:S01]  /*4480*/  ISETP.NE.U32.AND P0, PT, R26, RZ, PT ;  /* 0x000000ff1a00720c */ /* 0x008fe20003f05070 */
[----:B------:R-:W-:Y:S01]  /*4490*/  FMUL R0, R0, UR4 ;  /* 0x0000000400007c20 */ /* 0x000fe20008400000 */
[----:B------:R-:W-:Y:S02]  /*44a0*/  IMAD.MOV.U32 R5, RZ, RZ, -0x1 ;  /* 0xffffffffff057424 */ /* 0x000fe400078e00ff */
[----:B------:R-:W-:Y:S01]  /*44b0*/  ISETP.NE.AND.EX P0, PT, R27, RZ, PT, P0 ;  /* 0x000000ff1b00720c */ /* 0x000fe20003f05300 */
[----:B------:R3:W4:Y:S01]  /*44c0*/  F2I.U32.TRUNC.NTZ R12, R0 ;  /* 0x00000000000c7305 */ /* 0x000722000020f000 */
[----:B------:R-:W3:Y:S01]  /*44d0*/  LDC R15, c[0x0][0x148] ;  /* 0x00005200ff0f7b82 */ /* 0x000ee20000000800 */
[----:B-1----:R-:W-:-:S02]  /*44e0*/  SHF.R.U64 R10, R2, R4, R3 ;  /* 0x00000004020a7219 */ /* 0x002fc40000001203 */
[----:B------:R-:W-:-:S05]  /*44f0*/  SHF.R.U32.HI R3, RZ, R4, R3 ;  /* 0x00000004ff037219 */ /* 0x000fca0000011603 */
[----:B------:R-:W1:Y:S01]  /*4500*/  LDC R14, c[0x0][0x600] ;  /* 0x00018000ff0e7b82 */ /* 0x000e620000000800 */
[-CC-:B--2---:R-:W-:Y:S02]  /*4510*/  SHF.R.U64 R8, R10, R6.reuse, R3.reuse ;  /* 0x000000060a087219 */ /* 0x184fe40000001203 */
[----:B------:R-:W-:-:S05]  /*4520*/  SHF.R.U32.HI R3, RZ, R6, R3 ;  /* 0x00000006ff037219 */ /* 0x000fca0000011603 */
[----:B------:R-:W2:Y:S01]  /*4530*/  LDC R21, c[0x0][0x648] ;  /* 0x00019200ff157b82 */ /* 0x000ea20000000800 */
[-CC-:B0-----:R-:W-:Y:S02]  /*4540*/  SHF.R.U64 R13, R8, R24.reuse, R3.reuse ;  /* 0x00000018080d7219 */ /* 0x181fe40000001203 */
[-C--:B------:R-:W-:Y:S02]  /*4550*/  SHF.L.U32 R5, R5, R24.reuse, RZ ;  /* 0x0000001805057219 */ /* 0x080fe400000006ff */
[-C--:B------:R-:W-:Y:S01]  /*4560*/  SHF.R.U32.HI R3, RZ, R24.reuse, R3 ;  /* 0x00000018ff037219 */ /* 0x080fe20000011603 */
[----:B------:R-:W-:Y:S01]  /*4570*/  IMAD.MOV.U32 R2, RZ, RZ, R13 ;  /* 0x000000ffff027224 */ /* 0x000fe200078e000d */
[----:B------:R-:W-:Y:S01]  /*4580*/  SHF.L.U32 R24, R7, R24, RZ ;  /* 0x0000001807187219 */ /* 0x000fe200000006ff */
[----:B------:R-:W0:Y:S01]  /*4590*/  LDC R25, c[0x0][0x638] ;  /* 0x00018e00ff197b82 */ /* 0x000e220000000800 */
[----:B------:R-:W-:-:S07]  /*45a0*/  LOP3.LUT R19, RZ, R5, RZ, 0x33, !PT ;  /* 0x00000005ff137212 */ /* 0x000fce00078e33ff */
[----:B------:R-:W0:Y:S01]  /*45b0*/  LDC R28, c[0x0][0x610] ;  /* 0x00018400ff1c7b82 */ /* 0x000e220000000800 */
[----:B----4-:R-:W-:Y:S05]  /*45c0*/  @!P0 BRA `(.L_x_104) ;  /* 0x0000000000288947 */ /* 0x010fea0003800000 */
[----:B---3--:R-:W3:Y:S02]  /*45d0*/  LDC R0, c[0x0][0x64c] ;  /* 0x00019300ff007b82 */ /* 0x008ee40000000800 */
[----:B---3--:R-:W-:-:S05]  /*45e0*/  IADD3 R7, P0, R13, R0, RZ ;  /* 0x000000000d077210 */ /* 0x008fca0007f1e0ff */
        /* <DEDUP_REMOVED lines=8> */
.L_x_104:
[----:B------:R-:W4:Y:S01]  /*4670*/  LDC R4, c[0x0][0x65c] ;  /* 0x00019700ff047b82 */ /* 0x000f220000000800 */
[----:B--23--:R-:W-:Y:S01]  /*4680*/  SHF.R.U64 R0, R2, R21, R3 ;  /* 0x0000001502007219 */ /* 0x00cfe20000001203 */
[----:B-1----:R-:W-:Y:S01]  /*4690*/  VIADD R3, R14, 0xffffffff ;  /* 0xffffffff0e037836 */ /* 0x002fe20000000000 */
[----:B------:R-:W-:Y:S01]  /*46a0*/  LOP3.LUT R19, R8, R19, RZ, 0xc0, !PT ;  /* 0x0000001308137212 */ /* 0x000fe200078ec0ff */
[----:B------:R-:W-:Y:S02]  /*46b0*/  IMAD.MOV R12, RZ, RZ, -R12 ;  /* 0x000000ffff0c7224 */ /* 0x000fe400078e0a0c */
[----:B------:R-:W-:Y:S01]  /*46c0*/  IMAD.MOV R2, RZ, RZ, -R0 ;  /* 0x000000ffff027224 */ /* 0x000fe200078e0a00 */
[----:B------:R-:W-:Y:S01]  /*46d0*/  LOP3.LUT R3, R10, R3, RZ, 0xc0, !PT ;  /* 0x000000030a037212 */ /* 0x000fe200078ec0ff */
[----:B------:R-:W-:Y:S02]  /*46e0*/  IMAD R19, R24, R0, R19 ;  /* 0x0000000018137224 */ /* 0x000fe400078e0213 */
[----:B0-----:R-:W-:-:S04]  /*46f0*/  IMAD R0, R2, R25, R13 ;  /* 0x0000001902007224 */ /* 0x001fc800078e020d */
[----:B------:R-:W-:Y:S01]  /*4700*/  IMAD R2, R0, R14, R3 ;  /* 0x0000000e00027224 */ /* 0x000fe200078e0203 */
[----:B----4-:R-:W-:Y:S01]  /*4710*/  ISETP.NE.AND P0, PT, R4, 0x1, PT ;  /* 0x000000010400780c */ /* 0x010fe20003f05270 */
[----:B------:R-:W-:-:S05]  /*4720*/  IMAD.MOV.U32 R4, RZ, RZ, 0x1 ;  /* 0x00000001ff047424 */ /* 0x000fca00078e00ff */
[----:B------:R-:W-:-:S07]  /*4730*/  PRMT R0, R4, 0x7610, R0 ;  /* 0x0000761004007816 */ /* 0x000fce0000000000 */
[----:B------:R-:W-:-:S04]  /*4740*/  @P0 IMAD R22, R15, R12, R20 ;  /* 0x0000000c0f160224 */ /* 0x000fc800078e0214 */
[----:B------:R-:W-:-:S05]  /*4750*/  IMAD R19, R19, R28, R22 ;  /* 0x0000001c13137224 */ /* 0x000fca00078e0216 */
[----:B------:R-:W-:Y:S02]  /*4760*/  SEL R22, R2, R19, !P0 ;  /* 0x0000001302167207 */ /* 0x000fe40004000000 */
[----:B------:R-:W-:Y:S01]  /*4770*/  SEL R19, R19, R2, !P0 ;  /* 0x0000000213137207 */ /* 0x000fe20004000000 */
[----:B------:R-:W-:-:S07]  /*4780*/  IMAD.MOV.U32 R2, RZ, RZ, R11 ;  /* 0x000000ffff027224 */ /* 0x000fce00078e000b */
.L_x_102:
[----:B------:R-:W-:Y:S02]  /*4790*/  LOP3.LUT P0, RZ, R0, 0xff, RZ, 0xc0, !PT ;  /* 0x000000ff00ff7812 */ /* 0x000fe4000780c0ff */
[----:B------:R-:W-:-:S11]  /*47a0*/  LOP3.LUT R75, R75, 0x1, RZ, 0x3c, !PT ;  /* 0x000000014b4b7812 */ /* 0x000fd600078e3cff */
[----:B------:R-:W-:Y:S05]  /*47b0*/  @P0 BRA `(.L_x_105) ;  /* 0xffffffd000340947 */ /* 0x000fea000383ffff */
[----:B------:R-:W-:Y:S05]  /*47c0*/  EXIT ;  /* 0x000000000000794d */ /* 0x000fea0003800000 */
.L_x_18:
[----:B------:R-:W-:-:S08]  /*47d0*/  ISETP.NE.AND P0, PT, R5, RZ, PT ;  /* 0x000000ff0500720c */ /* 0x000fd00003f05270 */
[----:B0-----:R-:W0:-:S00]  /*47e0*/  USETMAXREG.DEALLOC.CTAPOOL 0x28 ;  /* 0x00000028000079c8 */ /* 0x001e0000080e0500 */
[----:B------:R-:W-:Y:S05]  /*47f0*/  @P0 EXIT ;  /* 0x000000000000094d */ /* 0x000fea0003800000 */
[----:B0-----:R-:W-:Y:S01]  /*4800*/  LOP3.LUT P0, RZ, R8, 0xff, RZ, 0xc0, !PT ;  /* 0x000000ff08ff7812 */ /* 0x001fe2000780c0ff */
[----:B------:R-:W-:Y:S02]  /*4810*/  IMAD.MOV.U32 R0, RZ, RZ, 0x1 ;  /* 0x00000001ff007424 */ /* 0x000fe400078e00ff */
[----:B------:R-:W-:-:S10]  /*4820*/  IMAD.MOV.U32 R8, RZ, RZ, RZ ;  /* 0x000000ffff087224 */ /* 0x000fd400078e00ff */
[----:B------:R-:W-:Y:S05]  /*4830*/  @!P0 BRA `(.L_x_106) ;  /* 0x0000000c00408947 */ /* 0x000fea0003800000 */
[----:B------:R-:W0:Y:S01]  /*4840*/  S2R R7, SR_CgaCtaId ;  /* 0x0000000000077919 */ /* 0x000e220000008800 */
[----:B------:R-:W-:Y:S01]  /*4850*/  LOP3.LUT P0, RZ, R4, 0x1f, RZ, 0xc0, !PT ;  /* 0x0000001f04ff7812 */ /* 0x000fe2000780c0ff */
[----:B------:R-:W-:Y:S01]  /*4860*/  ULDC UR5, c[0x0][0x658] ;  /* 0x0001960000057ab9 */ /* 0x000fe20000000800 */
[----:B------:R-:W-:Y:S01]  /*4870*/  UMOV UR6, 0xffffffff ;  /* 0xffffffff00067882 */ /* 0x000fe20000000000 */
[----:B------:R-:W-:Y:S01]  /*4880*/  BSSY B0, `(.L_x_106) ;  /* 0x00000cb000007945 */ /* 0x000fe20003800000 */
[----:B------:R-:W-:Y:S01]  /*4890*/  USHF.L.U32 UR6, UR6, UR5, URZ ;  /* 0x0000000506067299 */ /* 0x000fe2000800063f */
[C---:B------:R-:W-:Y:S01]  /*48a0*/  ISETP.NE.AND P2, PT, R3.reuse, RZ, PT ;  /* 0x000000ff0300720c */ /* 0x040fe20003f45270 */
[----:B------:R-:W-:Y:S01]  /*48b0*/  IMAD.MOV.U32 R9, RZ, RZ, 0x1 ;  /* 0x00000001ff097424 */ /* 0x000fe200078e00ff */
[----:B------:R-:W-:Y:S01]  /*48c0*/  ISETP.NE.OR P0, PT, R3, RZ, !P0 ;  /* 0x000000ff0300720c */ /* 0x000fe20004705670 */
[----:B------:R-:W-:Y:S01]  /*48d0*/  IMAD.MOV.U32 R0, RZ, RZ, 0x1 ;  /* 0x00000001ff007424 */ /* 0x000fe200078e00ff */
[----:B------:R-:W-:Y:S01]  /*48e0*/  LOP3.LUT R6, R16, 0x2, RZ, 0xfc, !PT ;  /* 0x0000000210067812 */ /* 0x000fe200078efcff */
[----:B------:R-:W-:Y:S01]  /*48f0*/  IMAD.MOV.U32 R8, RZ, RZ, RZ ;  /* 0x000000ffff087224 */ /* 0x000fe200078e00ff */
[----:B------:R-:W-:Y:S01]  /*4900*/  ULDC UR4, c[0x0][0x600] ;  /* 0x0001800000047ab9 */ /* 0x000fe20000000800 */
[----:B------:R-:W-:Y:S01]  /*4910*/  UMOV UR7, 0x1 ;  /* 0x0000000100077882 */ /* 0x000fe20000000000 */
[----:B------:R-:W-:-:S02]  /*4920*/  UIADD3 UR19, UR40, 0x1, URZ ;  /* 0x0000000128137890 */ /* 0x000fc4000fffe03f */
[----:B------:R-:W-:Y:S02]  /*4930*/  UIADD3 UR15, UR4, -0x1, URZ ;  /* 0xffffffff040f7890 */ /* 0x000fe4000fffe03f */
[----:B------:R-:W-:Y:S02]  /*4940*/  USHF.L.U32 UR17, UR7, UR5, URZ ;  /* 0x0000000507117299 */ /* 0x000fe4000800063f */
[----:B------:R-:W-:Y:S01]  /*4950*/  ULOP3.LUT UR16, URZ, UR6, URZ, 0x33, !UPT ;  /* 0x000000063f107292 */ /* 0x000fe2000f8e333f */
[----:B------:R-:W-:Y:S01]  /*4960*/  ULDC.64 UR20, c[0x0][0x198] ;  /* 0x0000660000147ab9 */ /* 0x000fe20000000a00 */
[C---:B0-----:R-:W-:Y:S02]  /*4970*/  IMAD.SHL.U32 R10, R7.reuse, 0x20, RZ ;  /* 0x00000020070a7824 */ /* 0x041fe400078e00ff */
[----:B------:R-:W-:-:S03]  /*4980*/  IMAD.SHL.U32 R7, R7, 0x400, RZ ;  /* 0x0000040007077824 */ /* 0x000fc600078e00ff */
[----:B------:R-:W-:Y:S02]  /*4990*/  LOP3.LUT R10, R10, 0x20, RZ, 0xc0, !PT ;  /* 0x000000200a0a7812 */ /* 0x000fe400078ec0ff */
[----:B------:R-:W-:-:S07]  /*49a0*/  LOP3.LUT R7, R7, 0x400, RZ, 0xc0, !PT ;  /* 0x0000040007077812 */ /* 0x000fce00078ec0ff */
.L_x_118:
[----:B------:R-:W-:-:S03]  /*49b0*/  UMOV UR4, 0xffffffff ;  /* 0xffffffff00047882 */ /* 0x000fc60000000000 */
[----:B------:R-:W-:Y:S05]  /*49c0*/  BRA.DIV UR4, `(.L_x_107) ;  /* 0x0000001604587947 */ /* 0x000fea000b800000 */
[----:B------:R-:W-:-:S13]  /*49d0*/  ELECT P6, URZ, PT ;  /* 0x00000000003f782f */ /* 0x000fda00038c0000 */
.L_x_141:
[----:B------:R-:W0:Y:S01]  /*49e0*/  LDC R3, c[0x0][0x28c] ;  /* 0x0000a300ff037b82 */ /* 0x000e220000000800 */
[----:B------:R-:W-:Y:S01]  /*49f0*/  BSSY B1, `(.L_x_108) ;  /* 0x0000039000017945 */ /* 0x000fe20003800000 */
[----:B0-----:R-:W-:-:S13]  /*4a00*/  ISETP.LT.OR P6, PT, R3, 0x1, !P6 ;  /* 0x000000010300780c */ /* 0x001fda00077c1670 */
[----:B------:R-:W-:Y:S05]  /*4a10*/  @P6 BRA `(.L_x_109) ;  /* 0x0000000000d86947 */ /* 0x000fea0003800000 */
[----:B------:R-:W-:Y:S02]  /*4a20*/  IMAD R22, R22, 0x40, R10 ;  /* 0x0000004016167824 */ /* 0x000fe400078e020a */
[----:B------:R-:W-:Y:S02]  /*4a30*/  IMAD.SHL.U32 R19, R19, 0x40, RZ ;  /* 0x0000004013137824 */ /* 0x000fe400078e00ff */
[----:B------:R-:W-:Y:S02]  /*4a40*/  IMAD.MOV.U32 R14, RZ, RZ, RZ ;  /* 0x000000ffff0e7224 */ /* 0x000fe400078e00ff */
[----:B------:R-:W-:Y:S02]  /*4a50*/  IMAD.U32 R15, RZ, RZ, UR19 ;  /* 0x00000013ff0f7e24 */ /* 0x000fe4000f8e00ff */
[----:B------:R-:W-:Y:S02]  /*4a60*/  IMAD.MOV.U32 R3, RZ, RZ, R0 ;  /* 0x000000ffff037224 */ /* 0x000fe400078e0000 */
[----:B------:R-:W-:-:S07]  /*4a70*/  IMAD.MOV.U32 R4, RZ, RZ, R8 ;  /* 0x000000ffff047224 */ /* 0x000fce00078e0008 */
.L_x_113:
[----:B------:R-:W0:Y:S01]  /*4a80*/  S2R R12, SR_CgaCtaId ;  /* 0x00000000000c7919 */ /* 0x000e220000008800 */
[----:B------:R-:W-:Y:S01]  /*4a90*/  MOV R5, 0x400 ;  /* 0x0000040000057802 */ /* 0x000fe20000000f00 */
[----:B------:R-:W1:Y:S03]  /*4aa0*/  @!P2 LDC R11, c[0x0][0x500] ;  /* 0x00014000ff0bab82 */ /* 0x000e660000000800 */
[----:B0-----:R-:W-:Y:S02]  /*4ab0*/  LEA R13, R12, R5, 0x18 ;  /* 0x000000050c0d7211 */ /* 0x001fe400078ec0ff */
[----:B------:R-:W-:-:S03]  /*4ac0*/  SHF.L.U32 R5, R3, 0x1f, RZ ;  /* 0x0000001f03057819 */ /* 0x000fc600000006ff */
[----:B------:R-:W-:-:S04]  /*4ad0*/  IMAD R12, R4, 0x8, R13 ;  /* 0x00000008040c7824 */ /* 0x000fc800078e020d */
[----:B------:R-:W0:Y:S02]  /*4ae0*/  SYNCS.PHASECHK.TRANS64.TRYWAIT P1, [R12+URZ+0x70], R5 ;  /* 0x000070050c0075a7 */ /* 0x000e24000802017f */
[----:B01----:R-:W-:Y:S05]  /*4af0*/  @!P1 BRA `(.L_x_110) ;  /* 0x00000014002c9947 */ /* 0x003fea0003800000 */
.L_x_142:
[----:B0-----:R-:W-:Y:S01]  /*4b00*/  PRMT R5, R6, 0x9910, RZ ;  /* 0x0000991006057816 */ /* 0x001fe200000000ff */
[----:B------:R0:W-:Y:S03]  /*4b10*/  @!P2 SYNCS.ARRIVE.TRANS64 RZ, [R12+URZ], R11 ;  /* 0x0000000b0cffa9a7 */ /* 0x0001e6000800003f */
[----:B------:R-:W-:-:S13]  /*4b20*/  ISETP.NE.AND P1, PT, R5, 0x2, PT ;  /* 0x000000020500780c */ /* 0x000fda0003f25270 */
[----:B0-----:R-:W-:Y:S05]  /*4b30*/  @P1 BRA `(.L_x_111) ;  /* 0x0000000000041947 */ /* 0x001fea0003800000 */
[----:B------:R-:W-:Y:S01]  /*4b40*/  BPT.TRAP 0x1 ;  /* 0x000000040000795c */ /* 0x000fe20000300000 */
.L_x_111:
[----:B------:R-:W-:Y:S05]  /*4b50*/  @P0 BRA `(.L_x_112) ;  /* 0x0000000000040947 */ /* 0x000fea0003800000 */
[----:B------:R-:W-:Y:S01]  /*4b60*/  BPT.TRAP 0x1 ;  /* 0x000000040000795c */ /* 0x000fe20000300000 */
.L_x_112:
[----:B------:R-:W-:Y:S01]  /*4b70*/  IMAD R5, R4, 0x800, R7 ;  /* 0x0000080004057824 */ /* 0x000fe200078e0207 */
[----:B------:R-:W-:Y:S01]  /*4b80*/  R2UR UR9, R12 ;  /* 0x000000000c0972ca */ /* 0x000fe200000e0000 */
[C-C-:B------:R-:W-:Y:S01]  /*4b90*/  IMAD R11, R4.reuse, 0x2000, R13.reuse ;  /* 0x00002000040b7824 */ /* 0x140fe200078e020d */
[----:B------:R-:W-:Y:S01]  /*4ba0*/  UIADD3 UR4, UP0, UR20, 0xf0, URZ ;  /* 0x000000f014047890 */ /* 0x000fe2000ff1e03f */
[----:B------:R-:W-:Y:S01]  /*4bb0*/  IMAD R5, R5, 0x4, R13 ;  /* 0x0000000405057824 */ /* 0x000fe200078e020d */
[----:B------:R-:W-:Y:S01]  /*4bc0*/  R2UR UR11, R19 ;  /* 0x00000000130b72ca */ /* 0x000fe200000e0000 */
[----:B------:R-:W-:Y:S01]  /*4bd0*/  VIADD R15, R15, 0xffffffff ;  /* 0xffffffff0f0f7836 */ /* 0x000fe20000000000 */
[----:B------:R-:W-:Y:S01]  /*4be0*/  R2UR UR5, R11 ;  /* 0x000000000b0572ca */ /* 0x000fe200000e0000 */
[----:B------:R-:W-:Y:S01]  /*4bf0*/  UIADD3 UR22, UP1, UR20, 0x1f0, URZ ;  /* 0x000001f014167890 */ /* 0x000fe2000ff3e03f */
[----:B------:R-:W-:Y:S01]  /*4c00*/  R2UR UR8, R5 ;  /* 0x00000000050872ca */ /* 0x000fe200000e0000 */
[----:B------:R-:W-:Y:S01]  /*4c10*/  VIADD R4, R4, 0x1 ;  /* 0x0000000104047836 */ /* 0x000fe20000000000 */
[----:B------:R-:W-:Y:S01]  /*4c20*/  R2UR UR10, R14 ;  /* 0x000000000e0a72ca */ /* 0x000fe200000e0000 */
[----:B------:R-:W-:Y:S01]  /*4c30*/  UIADD3.X UR23, URZ, UR21, URZ, UP1, !UPT ;  /* 0x000000153f177290 */ /* 0x000fe20008ffe43f */
[----:B------:R-:W-:Y:S01]  /*4c40*/  R2UR UR12, R2 ;  /* 0x00000000020c72ca */ /* 0x000fe200000e0000 */
[----:B------:R-:W-:Y:S01]  /*4c50*/  UMOV UR6, 0x0 ;  /* 0x0000000000067882 */ /* 0x000fe20000000000 */
[----:B------:R-:W-:Y:S01]  /*4c60*/  R2UR UR18, R22 ;  /* 0x00000000161272ca */ /* 0x000fe200000e0000 */
[----:B------:R-:W-:Y:S01]  /*4c70*/  UMOV UR7, 0x10000000 ;  /* 0x1000000000077882 */ /* 0x000fe20000000000 */
[----:B------:R-:W-:Y:S01]  /*4c80*/  ISETP.GT.AND P3, PT, R15, 0x1, PT ;  /* 0x000000010f00780c */ /* 0x000fe20003f64270 */
[----:B------:R-:W-:Y:S01]  /*4c90*/  UMOV UR24, 0x30000 ;  /* 0x0003000000187882 */ /* 0x000fe20000000000 */
[----:B------:R-:W-:Y:S01]  /*4ca0*/  ISETP.NE.AND P1, PT, R4, 0xe, PT ;  /* 0x0000000e0400780c */ /* 0x000fe20003f25270 */
[----:B------:R-:W-:Y:S01]  /*4cb0*/  UIADD3 UR13, UR5, 0x200, URZ ;  /* 0x00000200050d7890 */ /* 0x000fe2000fffe03f */
[----:B------:R-:W-:Y:S01]  /*4cc0*/  VIADD R14, R14, 0x20 ;  /* 0x000000200e0e7836 */ /* 0x000fe20000000000 */
[----:B------:R-:W-:Y:S01]  /*4cd0*/  UIADD3.X UR5, URZ, UR21, URZ, UP0, !UPT ;  /* 0x000000153f057290 */ /* 0x000fe200087fe43f */
[----:B------:R-:W-:Y:S01]  /*4ce0*/  SEL R12, RZ, 0x1, P1 ;  /* 0x00000001ff0c7807 */ /* 0x000fe20000800000 */
[----:B------:R-:W-:Y:S01]  /*4cf0*/  UIADD3 UR14, UR8, 0x1c200, URZ ;  /* 0x0001c200080e7890 */ /* 0x000fe2000fffe03f */
[----:B------:R-:W-:-:S02]  /*4d00*/  SEL R4, R4, RZ, P1 ;  /* 0x000000ff04047207 */ /* 0x000fc40000800000 */
[----:B------:R-:W-:Y:S01]  /*4d10*/  UMOV UR8, UR13 ;  /* 0x0000000d00087c82 */ /* 0x000fe20008000000 */
[----:B------:R-:W-:-:S03]  /*4d20*/  LOP3.LUT R3, R3, R12, RZ, 0x3c, !PT ;  /* 0x0000000c03037212 */ /* 0x000fc600078e3cff */
[----:B------:R0:W-:Y:S02]  /*4d30*/  UTMALDG.3D [UR8], [UR4], desc[UR6] ;  /* 0x00000608040075b4 */ /* 0x0001e40008011000 */
[----:B0-----:R-:W-:Y:S01]  /*4d40*/  UMOV UR8, UR14 ;  /* 0x0000000e00087c82 */ /* 0x001fe20008000000 */
[----:B------:R-:W-:Y:S02]  /*4d50*/  UMOV UR11, UR18 ;  /* 0x00000012000b7c82 */ /* 0x000fe40008000000 */
[----:B------:R0:W-:Y:S02]  /*4d60*/  UTMALDG.3D.MULTICAST [UR8], [UR22], UR24, desc[UR6] ;  /* 0x00000608160073b4 */ /* 0x0001e40008011818 */
[----:B0-----:R-:W-:Y:S05]  /*4d70*/  @P3 BRA `(.L_x_113) ;  /* 0xfffffffc00403947 */ /* 0x001fea000383ffff */
.L_x_109:
[----:B------:R-:W-:Y:S05]  /*4d80*/  BSYNC B1 ;  /* 0x0000000000017941 */ /* 0x000fea0003800000 */
.L_x_108:
[----:B------:R-:W2:Y:S01]  /*4d90*/  LDL.64 R12, [R1] ;  /* 0x00000000010c7983 */ /* 0x000ea20000100a00 */
[----:B------:R-:W-:Y:S01]  /*4da0*/  LOP3.LUT P4, RZ, R9, 0xff, RZ, 0xc0, !PT ;  /* 0x000000ff09ff7812 */ /* 0x000fe2000788c0ff */
[----:B------:R-:W-:Y:S01]  /*4db0*/  VIADD R8, R8, UR40 ;  /* 0x0000002808087c36 */ /* 0x000fe20008000000 */
[----:B------:R-:W-:Y:S01]  /*4dc0*/  ULDC.64 UR4, c[0x0][0x650] ;  /* 0x0001940000047ab9 */ /* 0x000fe20000000a00 */
[----:B------:R-:W-:Y:S01]  /*4dd0*/  IMAD.U32 R5, RZ, RZ, UR40 ;  /* 0x00000028ff057e24 */ /* 0x000fe2000f8e00ff */
[----:B------:R-:W-:Y:S01]  /*4de0*/  UISETP.GE.U32.AND UP0, UPT, UR40, 0xe, UPT ;  /* 0x0000000e2800788c */ /* 0x000fe2000bf06070 */
[----:B------:R-:W-:Y:S01]  /*4df0*/  BSSY B1, `(.L_x_114) ;  /* 0x0000071000017945 */ /* 0x000fe20003800000 */
[----:B------:R-:W-:Y:S01]  /*4e00*/  SHF.R.U32.HI R2, RZ, 0x1, R8 ;  /* 0x00000001ff027819 */ /* 0x000fe20000011608 */
[----:B------:R-:W-:Y:S01]  /*4e10*/  IMAD.MOV.U32 R19, RZ, RZ, -0x1 ;  /* 0xffffffffff137424 */ /* 0x000fe200078e00ff */
[----:B------:R-:W-:Y:S01]  /*4e20*/  ISETP.GT.U32.AND P1, PT, R8, 0xd, PT ;  /* 0x0000000d0800780c */ /* 0x000fe20003f24070 */
[----:B------:R-:W-:Y:S01]  /*4e30*/  IMAD.MOV.U32 R22, RZ, RZ, -0x1 ;  /* 0xffffffffff167424 */ /* 0x000fe200078e00ff */
[----:B------:R-:W-:-:S02]  /*4e40*/  PLOP3.LUT P3, PT, PT, PT, UP0, 0x80, 0x0 ;  /* 0x000000000000781c */ /* 0x000fc40003f6f008 */
[----:B------:R-:W-:Y:S01]  /*4e50*/  ISETP.LT.U32.AND P1, PT, R5, 0xe, P1 ;  /* 0x0000000e0500780c */ /* 0x000fe20000f21070 */
[----:B------:R-:W0:Y:S01]  /*4e60*/  @P4 S2R R4, SR_CgaCtaId ;  /* 0x0000000000044919 */ /* 0x000e220000008800 */
[----:B------:R-:W-:Y:S02]  /*4e70*/  @P4 MOV R3, 0x400 ;  /* 0x0000040000034802 */ /* 0x000fe40000000f00 */
[----:B------:R-:W-:Y:S02]  /*4e80*/  PRMT R9, RZ, 0x7610, R9 ;  /* 0x00007610ff097816 */ /* 0x000fe40000000009 */
[----:B0-----:R-:W-:Y:S01]  /*4e90*/  @P4 LEA R4, R4, R3, 0x18 ;  /* 0x0000000304044211 */ /* 0x001fe200078ec0ff */
[----:B------:R-:W-:-:S03]  /*4ea0*/  IMAD.WIDE.U32 R2, R2, -0x6db6db6d, RZ ;  /* 0x9249249302027825 */ /* 0x000fc600078e00ff */
[----:B------:R0:W-:Y:S01]  /*4eb0*/  @P4 SYNCS.ARRIVE.TRANS64.A1T0 RZ, [R4+URZ+0x118], RZ ;  /* 0x000118ff04ff49a7 */ /* 0x0001e2000810003f */
[----:B------:R-:W-:Y:S01]  /*4ec0*/  IMAD.MOV.U32 R2, RZ, RZ, -0x1 ;  /* 0xffffffffff027424 */ /* 0x000fe200078e00ff */
[----:B------:R-:W-:Y:S02]  /*4ed0*/  SHF.R.U32.HI R5, RZ, 0x2, R3 ;  /* 0x00000002ff057819 */ /* 0x000fe40000011603 */
[----:B------:R-:W-:-:S03]  /*4ee0*/  SEL R3, RZ, 0x1, !P1 ;  /* 0x00000001ff037807 */ /* 0x000fc60004800000 */
[----:B------:R-:W-:Y:S01]  /*4ef0*/  IMAD R8, R5, -0xe, R8 ;  /* 0xfffffff205087824 */ /* 0x000fe200078e0208 */
[----:B------:R-:W-:Y:S02]  /*4f00*/  LOP3.LUT R0, R0, R3, RZ, 0x3c, !PT ;  /* 0x0000000300007212 */ /* 0x000fe400078e3cff */
[----:B------:R-:W-:Y:S02]  /*4f10*/  PRMT R3, RZ, 0x7610, R3 ;  /* 0x00007610ff037816 */ /* 0x000fe40000000003 */
[----:B------:R-:W-:Y:S02]  /*4f20*/  @P3 LOP3.LUT R0, R0, 0x1, R5, 0x78, !PT ;  /* 0x0000000100003812 */ /* 0x000fe400078e7805 */
[----:B--2---:R-:W-:-:S04]  /*4f30*/  IADD3 R18, P4, R18, R12, RZ ;  /* 0x0000000c12127210 */ /* 0x004fc80007f9e0ff */
[----:B------:R-:W-:Y:S01]  /*4f40*/  ISETP.GE.U32.AND P1, PT, R18, UR4, PT ;  /* 0x0000000412007c0c */ /* 0x000fe2000bf26070 */
[----:B------:R-:W-:-:S05]  /*4f50*/  IMAD.X R17, R17, 0x1, R23, P4 ;  /* 0x0000000111117824 */ /* 0x000fca00020e0617 */
[----:B------:R-:W-:-:S13]  /*4f60*/  ISETP.GE.U32.AND.EX P1, PT, R17, UR5, PT, P1 ;  /* 0x0000000511007c0c */ /* 0x000fda000bf26110 */
[----:B0-----:R-:W-:Y:S05]  /*4f70*/  @P1 BRA `(.L_x_115) ;  /* 0x0000000400601947 */ /* 0x001fea0003800000 */
[----:B------:R-:W0:Y:S01]  /*4f80*/  S2R R12, SR_CTAID.X ;  /* 0x00000000000c7919 */ /* 0x000e220000002500 */
[----:B------:R-:W-:Y:S01]  /*4f90*/  ULDC.64 UR4, c[0x0][0x628] ;  /* 0x00018a0000047ab9 */ /* 0x000fe20000000a00 */
[----:B------:R-:W-:Y:S01]  /*4fa0*/  ULDC UR7, c[0x0][0x630] ;  /* 0x00018c0000077ab9 */ /* 0x000fe20000000800 */
[----:B------:R-:W-:Y:S01]  /*4fb0*/  ISETP.NE.U32.AND P1, PT, RZ, UR4, PT ;  /* 0x00000004ff007c0c */ /* 0x000fe2000bf25070 */
[----:B------:R-:W1:Y:S01]  /*4fc0*/  S2R R13, SR_CTAID.Y ;  /* 0x00000000000d7919 */ /* 0x000e620000002600 */
[----:B------:R-:W-:Y:S01]  /*4fd0*/  ULDC UR8, c[0x0][0x150] ;  /* 0x0000540000087ab9 */ /* 0x000fe20000000800 */
[----:B------:R-:W-:Y:S01]  /*4fe0*/  IMAD.MOV.U32 R2, RZ, RZ, R18 ;  /* 0x000000ffff027224 */ /* 0x000fe200078e0012 */
[----:B------:R-:W-:Y:S01]  /*4ff0*/  ISETP.NE.AND.EX P1, PT, RZ, UR5, PT, P1 ;  /* 0x00000005ff007c0c */ /* 0x000fe2000bf25310 */
[----:B------:R-:W-:Y:S01]  /*5000*/  IMAD.MOV.U32 R3, RZ, RZ, R17 ;  /* 0x000000ffff037224 */ /* 0x000fe200078e0011 */
[----:B0-----:R-:W-:-:S11]  /*5010*/  I2FP.F32.U32 R14, R12 ;  /* 0x0000000c000e7245 */ /* 0x001fd60000201000 */
[----:B------:R-:W-:Y:S05]  /*5020*/  @!P1 BRA `(.L_x_116) ;  /* 0x0000000000289947 */ /* 0x000fea0003800000 */
[----:B------:R-:W-:Y:S02]  /*5030*/  ULDC UR6, c[0x0][0x634] ;  /* 0x00018d0000067ab9 */ /* 0x000fe40000000800 */
[----:B------:R-:W-:-:S05]  /*5040*/  IADD3 R3, P1, R18, UR6, RZ ;  /* 0x0000000612037c10 */ /* 0x000fca000ff3e0ff */
[----:B------:R-:W-:-:S04]  /*5050*/  IMAD.X R11, RZ, RZ, R17, P1 ;  /* 0x000000ffff0b7224 */ /* 0x000fc800008e0611 */
[----:B------:R-:W-:-:S04]  /*5060*/  IMAD.WIDE.U32 R4, R11, UR4, RZ ;  /* 0x000000040b047c25 */ /* 0x000fc8000f8e00ff */
[----:B------:R-:W-:-:S04]  /*5070*/  IMAD.WIDE.U32 R4, P1, R3, UR5, R4 ;  /* 0x0000000503047c25 */ /* 0x000fc8000f820004 */
[----:B------:R-:W-:-:S04]  /*5080*/  IMAD.WIDE.U32 R2, R3, UR4, RZ ;  /* 0x0000000403027c25 */ /* 0x000fc8000f8e00ff */
[----:B------:R-:W-:Y:S01]  /*5090*/  IMAD.MOV.U32 R2, RZ, RZ, R5 ;  /* 0x000000ffff027224 */ /* 0x000fe200078e0005 */
[----:B------:R-:W-:Y:S01]  /*50a0*/  IADD3 RZ, P3, R3, R4, RZ ;  /* 0x0000000403ff7210 */ /* 0x000fe20007f7e0ff */
[----:B------:R-:W-:-:S04]  /*50b0*/  IMAD.X R3, RZ, RZ, RZ, P1 ;  /* 0x000000ffff037224 */ /* 0x000fc800008e06ff */
[----:B------:R-:W-:-:S08]  /*50c0*/  IMAD.WIDE.U32.X R2, R11, UR5, R2, P3 ;  /* 0x000000050b027c25 */ /* 0x000fd000098e0402 */
.L_x_116:
[----:B------:R-:W0:Y:S01]  /*50d0*/  LDC R21, c[0x0][0x65c] ;  /* 0x00019700ff157b82 */ /* 0x000e220000000800 */
[--C-:B------:R-:W-:Y:S01]  /*50e0*/  SHF.R.U64 R11, R2, UR7, R3.reuse ;  /* 0x00000007020b7c19 */ /* 0x100fe20008001203 */
[----:B------:R-:W-:Y:S01]  /*50f0*/  FMUL R14, R14, UR8 ;  /* 0x000000080e0e7c20 */ /* 0x000fe20008400000 */
[----:B------:R-:W-:Y:S01]  /*5100*/  SHF.R.U32.HI R2, RZ, UR7, R3 ;  /* 0x00000007ff027c19 */ /* 0x000fe20008011603 */
[----:B------:R-:W-:Y:S01]  /*5110*/  ULDC UR6, c[0x0][0x154] ;  /* 0x0000550000067ab9 */ /* 0x000fe20000000800 */
[----:B------:R-:W-:Y:S01]  /*5120*/  IADD3 R15, P1, RZ, -R11, RZ ;  /* 0x8000000bff0f7210 */ /* 0x000fe20007f3e0ff */
[----:B------:R-:W-:Y:S01]  /*5130*/  ULDC.64 UR4, c[0x0][0x620] ;  /* 0x0001880000047ab9 */ /* 0x000fe20000000a00 */
[----:B-1----:R-:W-:Y:S01]  /*5140*/  I2FP.F32.U32 R3, R13 ;  /* 0x0000000d00037245 */ /* 0x002fe20000201000 */
[----:B------:R-:W1:Y:S01]  /*5150*/  LDC R19, c[0x0][0x144] ;  /* 0x00005100ff137b82 */ /* 0x000e620000000800 */
[----:B------:R-:W2:Y:S01]  /*5160*/  F2I.U32.TRUNC.NTZ R14, R14 ;  /* 0x0000000e000e7305 */ /* 0x000ea2000020f000 */
[----:B------:R-:W-:-:S02]  /*5170*/  IMAD.X R2, RZ, RZ, ~R2, P1 ;  /* 0x000000ffff027224 */ /* 0x000fc400008e0e02 */
[----:B------:R-:W-:Y:S01]  /*5180*/  FMUL R4, R3, UR6 ;  /* 0x0000000603047c20 */ /* 0x000fe20008400000 */
[----:B------:R-:W-:Y:S01]  /*5190*/  IMAD.MOV.U32 R3, RZ, RZ, R17 ;  /* 0x000000ffff037224 */ /* 0x000fe200078e0011 */
[----:B------:R-:W-:Y:S01]  /*51a0*/  ULDC.64 UR6, c[0x0][0x640] ;  /* 0x0001900000067ab9 */ /* 0x000fe20000000a00 */
[----:B------:R-:W-:Y:S01]  /*51b0*/  IMAD R2, R2, UR4, RZ ;  /* 0x0000000402027c24 */ /* 0x000fe2000f8e02ff */
[----:B------:R-:W3:Y:S01]  /*51c0*/  LDC R20, c[0x0][0x148] ;  /* 0x00005200ff147b82 */ /* 0x000ee20000000800 */
[----:B------:R-:W-:Y:S01]  /*51d0*/  ISETP.NE.U32.AND P1, PT, RZ, UR6, PT ;  /* 0x00000006ff007c0c */ /* 0x000fe2000bf25070 */
[----:B------:R-:W4:Y:S01]  /*51e0*/  F2I.U32.TRUNC.NTZ R4, R4 ;  /* 0x0000000400047305 */ /* 0x000f22000020f000 */
[----:B------:R-:W-:Y:S02]  /*51f0*/  IMAD R5, R15, UR5, R2 ;  /* 0x000000050f057c24 */ /* 0x000fe4000f8e0202 */
[----:B------:R-:W-:Y:S01]  /*5200*/  IMAD.MOV.U32 R2, RZ, RZ, R18 ;  /* 0x000000ffff027224 */ /* 0x000fe200078e0012 */
[----:B------:R-:W-:-:S02]  /*5210*/  ISETP.NE.AND.EX P1, PT, RZ, UR7, PT, P1 ;  /* 0x00000007ff007c0c */ /* 0x000fc4000bf25310 */
[----:B0-----:R-:W-:Y:S01]  /*5220*/  ISETP.NE.AND P4, PT, R21, 0x1, PT ;  /* 0x000000011500780c */ /* 0x001fe20003f85270 */
[----:B------:R-:W-:Y:S01]  /*5230*/  IMAD.WIDE.U32 R2, R15, UR4, R2 ;  /* 0x000000040f027c25 */ /* 0x000fe2000f8e0002 */
[----:B------:R-:W-:-:S03]  /*5240*/  ULDC UR4, c[0x0][0x618] ;  /* 0x0001860000047ab9 */ /* 0x000fc60000000800 */
[----:B--2---:R-:W-:Y:S02]  /*5250*/  IMAD.MOV R14, RZ, RZ, -R14 ;  /* 0x000000ffff0e7224 */ /* 0x004fe400078e0a0e */
[----:B------:R-:W-:Y:S02]  /*5260*/  IMAD.IADD R3, R3, 0x1, R5 ;  /* 0x0000000103037824 */ /* 0x000fe400078e0205 */
[----:B-1----:R-:W-:-:S03]  /*5270*/  IMAD R12, R19, R14, R12 ;  /* 0x0000000e130c7224 */ /* 0x002fc600078e020c */
[--C-:B------:R-:W-:Y:S01]  /*5280*/  SHF.R.U64 R14, R2, UR4, R3.reuse ;  /* 0x00000004020e7c19 */ /* 0x100fe20008001203 */
[----:B----4-:R-:W-:Y:S01]  /*5290*/  IMAD.MOV R2, RZ, RZ, -R4 ;  /* 0x000000ffff027224 */ /* 0x010fe200078e0a04 */
[----:B------:R-:W-:Y:S01]  /*52a0*/  SHF.R.U32.HI R3, RZ, UR4, R3 ;  /* 0x00000004ff037c19 */ /* 0x000fe20008011603 */
[----:B------:R-:W-:Y:S02]  /*52b0*/  ULDC UR4, c[0x0][0x608] ;  /* 0x0001820000047ab9 */ /* 0x000fe40000000800 */
[----:B---3--:R-:W-:Y:S01]  /*52c0*/  @P4 IMAD R12, R20, R2, R13 ;  /* 0x00000002140c4224 */ /* 0x008fe200078e020d */
[--C-:B------:R-:W-:Y:S02]  /*52d0*/  SHF.R.U64 R19, R14, UR4, R3.reuse ;  /* 0x000000040e137c19 */ /* 0x100fe40008001203 */
[----:B------:R-:W-:Y:S01]  /*52e0*/  SHF.R.U32.HI R2, RZ, UR4, R3 ;  /* 0x00000004ff027c19 */ /* 0x000fe20008011603 */
[----:B------:R-:W-:-:S03]  /*52f0*/  ULDC UR4, c[0x0][0x658] ;  /* 0x0001960000047ab9 */ /* 0x000fc60000000800 */
[--C-:B------:R-:W-:Y:S02]  /*5300*/  SHF.R.U64 R13, R19, UR4, R2.reuse ;  /* 0x00000004130d7c19 */ /* 0x100fe40008001202 */
[----:B------:R-:W-:-:S03]  /*5310*/  SHF.R.U32.HI R2, RZ, UR4, R2 ;  /* 0x00000004ff027c19 */ /* 0x000fc60008011602 */
[----:B------:R-:W-:Y:S02]  /*5320*/  IMAD.MOV.U32 R4, RZ, RZ, R13 ;  /* 0x000000ffff047224 */ /* 0x000fe400078e000d */
[----:B------:R-:W-:Y:S01]  /*5330*/  IMAD.MOV.U32 R3, RZ, RZ, R2 ;  /* 0x000000ffff037224 */ /* 0x000fe200078e0002 */
[----:B------:R-:W-:Y:S06]  /*5340*/  @!P1 BRA `(.L_x_117) ;  /* 0x00000000002c9947 */ /* 0x000fec0003800000 */
        /* <DEDUP_REMOVED lines=9> */
[----:B------:R-:W-:-:S04]  /*53e0*/  IMAD.WIDE.U32.X R2, R15, UR7, R2, P3 ;  /* 0x000000070f027c25 */ /* 0x000fc800098e0402 */
[----:B------:R-:W-:-:S07]  /*53f0*/  IMAD.MOV.U32 R4, RZ, RZ, R2 ;  /* 0x000000ffff047224 */ /* 0x000fce00078e0002 */
.L_x_117:
[----:B------:R-:W-:Y:S01]  /*5400*/  ULDC UR4, c[0x0][0x648] ;  /* 0x0001920000047ab9 */ /* 0x000fe20000000800 */
[----:B------:R-:W-:Y:S01]  /*5410*/  LOP3.LUT R2, R19, UR16, RZ, 0xc0, !PT ;  /* 0x0000001013027c12 */ /* 0x000fe2000f8ec0ff */
[----:B------:R-:W-:Y:S01]  /*5420*/  ULDC UR5, c[0x0][0x610] ;  /* 0x0001840000057ab9 */ /* 0x000fe20000000800 */
[----:B------:R-:W-:Y:S01]  /*5430*/  SHF.R.U64 R3, R4, UR4, R3 ;  /* 0x0000000404037c19 */ /* 0x000fe20008001203 */
[----:B------:R-:W-:Y:S01]  /*5440*/  ULDC UR4, c[0x0][0x638] ;  /* 0x00018e0000047ab9 */ /* 0x000fe20000000800 */
[----:B------:R-:W-:-:S03]  /*5450*/  LOP3.LUT R14, R14, UR15, RZ, 0xc0, !PT ;  /* 0x0000000f0e0e7c12 */ /* 0x000fc6000f8ec0ff */
[----:B------:R-:W-:Y:S02]  /*5460*/  IMAD.MOV R4, RZ, RZ, -R3 ;  /* 0x000000ffff047224 */ /* 0x000fe400078e0a03 */
[----:B------:R-:W-:Y:S02]  /*5470*/  IMAD R3, R3, UR17, R2 ;  /* 0x0000001103037c24 */ /* 0x000fe4000f8e0202 */
[----:B------:R-:W-:Y:S01]  /*5480*/  IMAD R13, R4, UR4, R13 ;  /* 0x00000004040d7c24 */ /* 0x000fe2000f8e020d */
[----:B------:R-:W-:Y:S01]  /*5490*/  ULDC UR4, c[0x0][0x600] ;  /* 0x0001800000047ab9 */ /* 0x000fe20000000800 */
[----:B------:R-:W-:Y:S02]  /*54a0*/  IMAD R12, R3, UR5, R12 ;  /* 0x00000005030c7c24 */ /* 0x000fe4000f8e020c */
[----:B------:R-:W-:Y:S02]  /*54b0*/  IMAD R13, R13, UR4, R14 ;  /* 0x000000040d0d7c24 */ /* 0x000fe4000f8e020e */
[----:B------:R-:W-:-:S02]  /*54c0*/  IMAD.MOV.U32 R3, RZ, RZ, 0x1 ;  /* 0x00000001ff037424 */ /* 0x000fc400078e00ff */
[----:B------:R-:W-:Y:S01]  /*54d0*/  IMAD.MOV.U32 R2, RZ, RZ, R11 ;  /* 0x000000ffff027224 */ /* 0x000fe200078e000b */
[----:B------:R-:W-:Y:S02]  /*54e0*/  SEL R22, R13, R12, !P4 ;  /* 0x0000000c0d167207 */ /* 0x000fe40006000000 */
[----:B------:R-:W-:-:S07]  /*54f0*/  SEL R19, R12, R13, !P4 ;  /* 0x0000000d0c137207 */ /* 0x000fce0006000000 */
.L_x_115:
[----:B------:R-:W-:Y:S05]  /*5500*/  BSYNC B1 ;  /* 0x0000000000017941 */ /* 0x000fea0003800000 */
.L_x_114:
[----:B------:R-:W-:-:S13]  /*5510*/  LOP3.LUT P1, RZ, R3, 0xff, RZ, 0xc0, !PT ;  /* 0x000000ff03ff7812 */ /* 0x000fda000782c0ff */
[----:B------:R-:W-:Y:S05]  /*5520*/  @P1 BRA `(.L_x_118) ;  /* 0xfffffff400201947 */ /* 0x000fea000383ffff */
[----:B------:R-:W-:Y:S05]  /*5530*/  BSYNC B0 ;  /* 0x0000000000007941 */ /* 0x000fea0003800000 */
.L_x_106:
[----:B------:R-:W-:-:S03]  /*5540*/  UMOV UR4, 0xffffffff ;  /* 0xffffffff00047882 */ /* 0x000fc60000000000 */
[----:B------:R-:W-:Y:S05]  /*5550*/  BRA.DIV UR4, `(.L_x_119) ;  /* 0x0000000a04a87947 */ /* 0x000fea000b800000 */
[----:B------:R-:W-:-:S13]  /*5560*/  ELECT P6, URZ, PT ;  /* 0x00000000003f782f */ /* 0x000fda00038c0000 */
.L_x_145:
[----:B------:R-:W-:Y:S04]  /*5570*/  BSSY B0, `(.L_x_120) ;  /* 0x0000085000007945 */ /* 0x000fe80003800000 */
[----:B------:R-:W-:Y:S05]  /*5580*/  @!P6 BRA `(.L_x_121) ;  /* 0x00000008000ce947 */ /* 0x000fea0003800000 */
[----:B------:R-:W-:-:S04]  /*5590*/  LOP3.LUT R16, R16, 0x2, RZ, 0xfc, !PT ;  /* 0x0000000210107812 */ /* 0x000fc800078efcff */
[----:B------:R-:W-:-:S13]  /*55a0*/  ISETP.NE.AND P0, PT, R16, 0x3, PT ;  /* 0x000000031000780c */ /* 0x000fda0003f05270 */
[----:B------:R-:W-:Y:S05]  /*55b0*/  @!P0 BRA `(.L_x_122) ;  /* 0x0000000000048947 */ /* 0x000fea0003800000 */
[----:B------:R-:W-:Y:S01]  /*55c0*/  BPT.TRAP 0x1 ;  /* 0x000000040000795c */ /* 0x000fe20000300000 */
.L_x_122:
[----:B------:R-:W0:Y:S01]  /*55d0*/  S2R R3, SR_CgaCtaId ;  /* 0x0000000000037919 */ /* 0x000e220000008800 */
[----:B------:R-:W-:-:S04]  /*55e0*/  MOV R2, 0x400 ;  /* 0x0000040000027802 */ /* 0x000fc80000000f00 */
[----:B0-----:R-:W-:Y:S02]  /*55f0*/  LEA R3, R3, R2, 0x18 ;  /* 0x0000000203037211 */ /* 0x001fe400078ec0ff */
[----:B------:R-:W-:-:S03]  /*5600*/  SHF.L.U32 R2, R0, 0x1f, RZ ;  /* 0x0000001f00027819 */ /* 0x000fc600000006ff */
[----:B------:R-:W-:-:S04]  /*5610*/  VIADD R3, R3, 0x70 ;  /* 0x0000007003037836 */ /* 0x000fc80000000000 */
[C---:B------:R-:W-:Y:S02]  /*5620*/  IMAD R7, R8.reuse, 0x8, R3 ;  /* 0x0000000808077824 */ /* 0x040fe400078e0203 */
[----:B------:R-:W-:Y:S02]  /*5630*/  VIADD R8, R8, 0x1 ;  /* 0x0000000108087836 */ /* 0x000fe40000000000 */
[----:B------:R-:W0:Y:S03]  /*5640*/  SYNCS.PHASECHK.TRANS64.TRYWAIT P0, [R7+URZ], R2 ;  /* 0x00000002070075a7 */ /* 0x000e26000800017f */
[----:B------:R-:W-:-:S04]  /*5650*/  ISETP.NE.AND P1, PT, R8, 0xe, PT ;  /* 0x0000000e0800780c */ /* 0x000fc80003f25270 */
[----:B------:R-:W-:Y:S02]  /*5660*/  SEL R5, RZ, 0x1, P1 ;  /* 0x00000001ff057807 */ /* 0x000fe40000800000 */
[----:B------:R-:W-:Y:S02]  /*5670*/  SEL R8, R8, RZ, P1 ;  /* 0x000000ff08087207 */ /* 0x000fe40000800000 */
[----:B------:R-:W-:-:S03]  /*5680*/  LOP3.LUT R5, R0, R5, RZ, 0x3c, !PT ;  /* 0x0000000500057212 */ /* 0x000fc600078e3cff */
[----:B------:R-:W-:Y:S01]  /*5690*/  IMAD R9, R8, 0x8, R3 ;  /* 0x0000000808097824 */ /* 0x000fe200078e0203 */
[----:B------:R-:W-:Y:S01]  /*56a0*/  SHF.L.U32 R4, R5, 0x1f, RZ ;  /* 0x0000001f05047819 */ /* 0x000fe200000006ff */
[----:B0-----:R-:W-:Y:S06]  /*56b0*/  @!P0 BRA `(.L_x_123) ;  /* 0x0000000800708947 */ /* 0x001fec0003800000 */
.L_x_146:
[----:B------:R-:W1:Y:S01]  /*56c0*/  SYNCS.PHASECHK.TRANS64.TRYWAIT P0, [R9+URZ], R4 ;  /* 0x00000004090075a7 */ /* 0x000e62000800017f */
[----:B------:R-:W-:-:S05]  /*56d0*/  VIADD R0, R8, 0x1 ;  /* 0x0000000108007836 */ /* 0x000fca0000000000 */
[----:B------:R-:W-:-:S04]  /*56e0*/  ISETP.NE.AND P1, PT, R0, 0xe, PT ;  /* 0x0000000e0000780c */ /* 0x000fc80003f25270 */
[----:B0-----:R-:W-:Y:S02]  /*56f0*/  SEL R2, RZ, 0x1, P1 ;  /* 0x00000001ff027807 */ /* 0x001fe40000800000 */
[----:B------:R-:W-:Y:S02]  /*5700*/  SEL R0, R0, RZ, P1 ;  /* 0x000000ff00007207 */ /* 0x000fe40000800000 */
[----:B------:R-:W-:-:S03]  /*5710*/  LOP3.LUT R7, R5, R2, RZ, 0x3c, !PT ;  /* 0x0000000205077212 */ /* 0x000fc600078e3cff */
[----:B------:R-:W-:Y:S01]  /*5720*/  IMAD R6, R0, 0x8, R3 ;  /* 0x0000000800067824 */ /* 0x000fe200078e0203 */
[----:B------:R-:W-:Y:S01]  /*5730*/  SHF.L.U32 R5, R7, 0x1f, RZ ;  /* 0x0000001f07057819 */ /* 0x000fe200000006ff */
[----:B-1----:R-:W-:Y:S06]  /*5740*/  @!P0 BRA `(.L_x_124) ;  /* 0x0000000800608947 */ /* 0x002fec0003800000 */
.L_x_147:
[----:B------:R-:W1:Y:S01]  /*5750*/  SYNCS.PHASECHK.TRANS64.TRYWAIT P0, [R6+URZ], R5 ;  /* 0x00000005060075a7 */ /* 0x000e62000800017f */
[----:B------:R-:W-:-:S05]  /*5760*/  VIADD R0, R0, 0x1 ;  /* 0x0000000100007836 */ /* 0x000fca0000000000 */
[----:B------:R-:W-:-:S04]  /*5770*/  ISETP.NE.AND P1, PT, R0, 0xe, PT ;  /* 0x0000000e0000780c */ /* 0x000fc80003f25270 */
[----:B------:R-:W-:Y:S02]  /*5780*/  SEL R2, RZ, 0x1, P1 ;  /* 0x00000001ff027807 */ /* 0x000fe40000800000 */
[----:B------:R-:W-:Y:S02]  /*5790*/  SEL R0, R0, RZ, P1 ;  /* 0x000000ff00007207 */ /* 0x000fe40000800000 */
[----:B------:R-:W-:-:S03]  /*57a0*/  LOP3.LUT R7, R7, R2, RZ, 0x3c, !PT ;  /* 0x0000000207077212 */ /* 0x000fc600078e3cff */
[----:B0-----:R-:W-:Y:S01]  /*57b0*/  IMAD R9, R0, 0x8, R3 ;  /* 0x0000000800097824 */ /* 0x001fe200078e0203 */
[----:B------:R-:W-:Y:S01]  /*57c0*/  SHF.L.U32 R4, R7, 0x1f, RZ ;  /* 0x0000001f07047819 */ /* 0x000fe200000006ff */
[----:B-1----:R-:W-:Y:S06]  /*57d0*/  @!P0 BRA `(.L_x_125) ;  /* 0x0000000800508947 */ /* 0x002fec0003800000 */
.L_x_148:
        /* <DEDUP_REMOVED lines=9> */
.L_x_149:
        /* <DEDUP_REMOVED lines=9> */
.L_x_150:
        /* <DEDUP_REMOVED lines=9> */
.L_x_151:
        /* <DEDUP_REMOVED lines=9> */
.L_x_152:
        /* <DEDUP_REMOVED lines=9> */
.L_x_153:
        /* <DEDUP_REMOVED lines=9> */
.L_x_154:
        /* <DEDUP_REMOVED lines=9> */
.L_x_155:
        /* <DEDUP_REMOVED lines=9> */
.L_x_156:
        /* <DEDUP_REMOVED lines=9> */
.L_x_157:
[----:B------:R-:W1:Y:S01]  /*5cf0*/  SYNCS.PHASECHK.TRANS64.TRYWAIT P0, [R6+URZ], R5 ;  /* 0x00000005060075a7 */ /* 0x000e62000800017f */
[----:B------:R-:W-:-:S05]  /*5d00*/  VIADD R0, R0, 0x1 ;  /* 0x0000000100007836 */ /* 0x000fca0000000000 */
[----:B------:R-:W-:-:S04]  /*5d10*/  ISETP.NE.AND P1, PT, R0, 0xe, PT ;  /* 0x0000000e0000780c */ /* 0x000fc80003f25270 */
[----:B------:R-:W-:Y:S02]  /*5d20*/  SEL R2, RZ, 0x1, P1 ;  /* 0x00000001ff027807 */ /* 0x000fe40000800000 */
[----:B------:R-:W-:Y:S02]  /*5d30*/  SEL R0, R0, RZ, P1 ;  /* 0x000000ff00007207 */ /* 0x000fe40000800000 */
[----:B------:R-:W-:Y:S01]  /*5d40*/  LOP3.LUT R2, R7, R2, RZ, 0x3c, !PT ;  /* 0x0000000207027212 */ /* 0x000fe200078e3cff */
[----:B-1----:R-:W-:Y:S06]  /*5d50*/  @!P0 BRA `(.L_x_135) ;  /* 0x0000000400b88947 */ /* 0x002fec0003800000 */
.L_x_158:
[----:B------:R-:W-:Y:S01]  /*5d60*/  IMAD R3, R0, 0x8, R3 ;  /* 0x0000000800037824 */ /* 0x000fe200078e0203 */
[----:B------:R-:W-:-:S07]  /*5d70*/  SHF.L.U32 R0, R2, 0x1f, RZ ;  /* 0x0000001f02007819 */ /* 0x000fce00000006ff */
.L_x_136:
[----:B--2---:R2:W3:Y:S02]  /*5d80*/  SYNCS.PHASECHK.TRANS64.TRYWAIT P0, [R3+URZ], R0 ;  /* 0x00000000030075a7 */ /* 0x0044e4000800017f */
[----:B---3--:R-:W-:Y:S05]  /*5d90*/  @!P0 NANOSLEEP.SYNCS 0x989680 ;  /* 0x009896800000895d */ /* 0x008fea0003900000 */
[----:B------:R-:W3:Y:S02]  /*5da0*/  @!P0 SYNCS.PHASECHK.TRANS64 P0, [R3+URZ], R0 ;  /* 0x00000000030085a7 */ /* 0x000ee4000800007f */
[----:B---3--:R-:W-:Y:S05]  /*5db0*/  @!P0 BRA `(.L_x_136) ;  /* 0xfffffffc00f08947 */ /* 0x008fea000383ffff */
.L_x_121:
[----:B------:R-:W-:Y:S05]  /*5dc0*/  BSYNC B0 ;  /* 0x0000000000007941 */ /* 0x000fea0003800000 */
.L_x_120:
[----:B------:R-:W-:Y:S05]  /*5dd0*/  EXIT ;  /* 0x000000000000794d */ /* 0x000fea0003800000 */
.L_x_20:
[----:B-1----:R1:W2:Y:S02]  /*5de0*/  SYNCS.PHASECHK.TRANS64.TRYWAIT P0, [R65+URZ], R0 ;  /* 0x00000000410075a7 */ /* 0x0022a4000800017f */
[----:B--2---:R-:W-:Y:S05]  /*5df0*/  @!P0 NANOSLEEP.SYNCS 0x989680 ;  /* 0x009896800000895d */ /* 0x004fea0003900000 */
[----:B------:R-:W2:Y:S02]  /*5e00*/  @!P0 SYNCS.PHASECHK.TRANS64 P0, [R65+URZ], R0 ;  /* 0x00000000410085a7 */ /* 0x000ea4000800007f */
[----:B--2---:R-:W-:Y:S05]  /*5e10*/  @!P0 BRA `(.L_x_20) ;  /* 0xfffffffc00f08947 */ /* 0x004fea000383ffff */
[----:B------:R-:W-:Y:S05]  /*5e20*/  BRA `(.L_x_137) ;  /* 0xffffffb800ac7947 */ /* 0x000fea000383ffff */
.L_x_25:
[----:B--2---:R2:W3:Y:S02]  /*5e30*/  SYNCS.PHASECHK.TRANS64.TRYWAIT P1, [R3+URZ], R0 ;  /* 0x00000000030075a7 */ /* 0x0044e4000802017f */
[----:B---3--:R-:W-:Y:S05]  /*5e40*/  @!P1 NANOSLEEP.SYNCS 0x989680 ;  /* 0x009896800000995d */ /* 0x008fea0003900000 */
[----:B------:R-:W3:Y:S02]  /*5e50*/  @!P1 SYNCS.PHASECHK.TRANS64 P1, [R3+URZ], R0 ;  /* 0x00000000030095a7 */ /* 0x000ee4000802007f */
[----:B---3--:R-:W-:Y:S05]  /*5e60*/  @!P1 BRA `(.L_x_25) ;  /* 0xfffffffc00f09947 */ /* 0x008fea000383ffff */
[----:B------:R-:W-:Y:S05]  /*5e70*/  BRA `(.L_x_24) ;  /* 0xffffffbc00107947 */ /* 0x000fea000383ffff */
.L_x_30:
[----:B--2---:R-:W-:-:S04]  /*5e80*/  IMAD.U32 R5, RZ, RZ, UR4 ;  /* 0x00000004ff057e24 */ /* 0x004fc8000f8e00ff */
[----:B------:R2:W3:Y:S03]  /*5e90*/  SYNCS.PHASECHK.TRANS64.TRYWAIT P1, [R5+URZ], R4 ;  /* 0x00000004050075a7 */ /* 0x0004e6000802017f */
[----:B---3--:R-:W-:Y:S05]  /*5ea0*/  @!P1 NANOSLEEP.SYNCS 0x989680 ;  /* 0x009896800000995d */ /* 0x008fea0003900000 */
[----:B------:R-:W3:Y:S02]  /*5eb0*/  @!P1 SYNCS.PHASECHK.TRANS64 P1, [R5+URZ], R4 ;  /* 0x00000004050095a7 */ /* 0x000ee4000802007f */
[----:B---3--:R-:W-:Y:S05]  /*5ec0*/  @!P1 BRA `(.L_x_30) ;  /* 0xfffffffc00ec9947 */ /* 0x008fea000383ffff */
[----:B------:R-:W-:Y:S05]  /*5ed0*/  BRA `(.L_x_29) ;  /* 0xffffffbc00c87947 */ /* 0x000fea000383ffff */
.L_x_38:
[----:B-1----:R1:W2:Y:S02]  /*5ee0*/  SYNCS.PHASECHK.TRANS64.TRYWAIT P0, [R65+URZ+0x10], R0 ;  /* 0x00001000410075a7 */ /* 0x0022a4000800017f */
[----:B--2---:R-:W-:Y:S05]  /*5ef0*/  @!P0 NANOSLEEP.SYNCS 0x989680 ;  /* 0x009896800000895d */ /* 0x004fea0003900000 */
[----:B------:R-:W2:Y:S02]  /*5f00*/  @!P0 SYNCS.PHASECHK.TRANS64 P0, [R65+URZ+0x10], R0 ;  /* 0x00001000410085a7 */ /* 0x000ea4000800007f */
[----:B--2---:R-:W-:Y:S05]  /*5f10*/  @!P0 BRA `(.L_x_38) ;  /* 0xfffffffc00f08947 */ /* 0x004fea000383ffff */
[----:B------:R-:W-:Y:S05]  /*5f20*/  BRA `(.L_x_138) ;  /* 0xffffffc400207947 */ /* 0x000fea000383ffff */
.L_x_107:
[----:B------:R-:W-:Y:S01]  /*5f30*/  BSSY B1, `(.L_x_139) ;  /* 0x0000006000017945 */ /* 0x000fe20003800000 */
[----:B------:R-:W-:-:S07]  /*5f40*/  IMAD.MOV.U32 R15, RZ, RZ, -0x1 ;  /* 0xffffffffff0f7424 */ /* 0x000fce00078e00ff */
[----:B-----5:R-:W-:Y:S05]  /*5f50*/  WARPSYNC.COLLECTIVE R15, `(.L_x_140) ;  /* 0x000000000f0c7348 */ /* 0x020fea0003c00000 */
[----:B------:R-:W-:Y:S02]  /*5f60*/  ELECT P6, UR62, PT ;  /* 0x00000000003e782f */ /* 0x000fe400038c0000 */
[----:B------:R-:W-:Y:S01]  /*5f70*/  MOV R14, UR62 ;  /* 0x0000003e000e7c02 */ /* 0x000fe20008000f00 */
[----:B-----5:R-:W-:Y:S10]  /*5f80*/  ENDCOLLECTIVE ;  /* 0x000000000000791b */ /* 0x020ff40003800000 */
.L_x_140:
[----:B------:R-:W-:Y:S05]  /*5f90*/  BSYNC B1 ;  /* 0x0000000000017941 */ /* 0x000fea0003800000 */
.L_x_139:
[----:B------:R-:W-:Y:S05]  /*5fa0*/  BRA `(.L_x_141) ;  /* 0xffffffe8008c7947 */ /* 0x000fea000383ffff */
.L_x_110:
[----:B0-----:R0:W1:Y:S02]  /*5fb0*/  SYNCS.PHASECHK.TRANS64.TRYWAIT P1, [R12+URZ+0x70], R5 ;  /* 0x000070050c0075a7 */ /* 0x001064000802017f */
[----:B-1----:R-:W-:Y:S05]  /*5fc0*/  @!P1 NANOSLEEP.SYNCS 0x989680 ;  /* 0x009896800000995d */ /* 0x002fea0003900000 */
[----:B------:R-:W1:Y:S02]  /*5fd0*/  @!P1 SYNCS.PHASECHK.TRANS64 P1, [R12+URZ+0x70], R5 ;  /* 0x000070050c0095a7 */ /* 0x000e64000802007f */
[----:B-1----:R-:W-:Y:S05]  /*5fe0*/  @!P1 BRA `(.L_x_110) ;  /* 0xfffffffc00f09947 */ /* 0x002fea000383ffff */
[----:B------:R-:W-:Y:S05]  /*5ff0*/  BRA `(.L_x_142) ;  /* 0xffffffe800c07947 */ /* 0x000fea000383ffff */
.L_x_119:
[----:B------:R-:W-:Y:S01]  /*6000*/  BSSY B0, `(.L_x_143) ;  /* 0x0000006000007945 */ /* 0x000fe20003800000 */
[----:B------:R-:W-:-:S07]  /*6010*/  IMAD.MOV.U32 R15, RZ, RZ, -0x1 ;  /* 0xffffffffff0f7424 */ /* 0x000fce00078e00ff */
[----:B-----5:R-:W-:Y:S05]  /*6020*/  WARPSYNC.COLLECTIVE R15, `(.L_x_144) ;  /* 0x000000000f0c7348 */ /* 0x020fea0003c00000 */
[----:B------:R-:W-:Y:S02]  /*6030*/  ELECT P6, UR62, PT ;  /* 0x00000000003e782f */ /* 0x000fe400038c0000 */
[----:B------:R-:W-:Y:S01]  /*6040*/  MOV R14, UR62 ;  /* 0x0000003e000e7c02 */ /* 0x000fe20008000f00 */
[----:B-----5:R-:W-:Y:S10]  /*6050*/  ENDCOLLECTIVE ;  /* 0x000000000000791b */ /* 0x020ff40003800000 */
.L_x_144:
[----:B------:R-:W-:Y:S05]  /*6060*/  BSYNC B0 ;  /* 0x0000000000007941 */ /* 0x000fea0003800000 */
.L_x_143:
[----:B------:R-:W-:Y:S05]  /*6070*/  BRA `(.L_x_145) ;  /* 0xfffffff4003c7947 */ /* 0x000fea000383ffff */
.L_x_123:
[----:B0-----:R0:W1:Y:S02]  /*6080*/  SYNCS.PHASECHK.TRANS64.TRYWAIT P0, [R7+URZ], R2 ;  /* 0x00000002070075a7 */ /* 0x001064000800017f */
[----:B-1----:R-:W-:Y:S05]  /*6090*/  @!P0 NANOSLEEP.SYNCS 0x989680 ;  /* 0x009896800000895d */ /* 0x002fea0003900000 */
[----:B------:R-:W1:Y:S02]  /*60a0*/  @!P0 SYNCS.PHASECHK.TRANS64 P0, [R7+URZ], R2 ;  /* 0x00000002070085a7 */ /* 0x000e64000800007f */
[----:B-1----:R-:W-:Y:S05]  /*60b0*/  @!P0 BRA `(.L_x_123) ;  /* 0xfffffffc00f08947 */ /* 0x002fea000383ffff */
[----:B------:R-:W-:Y:S05]  /*60c0*/  BRA `(.L_x_146) ;  /* 0xfffffff4007c7947 */ /* 0x000fea000383ffff */
.L_x_124:
[----:B0-----:R0:W1:Y:S02]  /*60d0*/  SYNCS.PHASECHK.TRANS64.TRYWAIT P0, [R9+URZ], R4 ;  /* 0x00000004090075a7 */ /* 0x001064000800017f */
[----:B-1----:R-:W-:Y:S05]  /*60e0*/  @!P0 NANOSLEEP.SYNCS 0x989680 ;  /* 0x009896800000895d */ /* 0x002fea0003900000 */
[----:B------:R-:W1:Y:S02]  /*60f0*/  @!P0 SYNCS.PHASECHK.TRANS64 P0, [R9+URZ], R4 ;  /* 0x00000004090085a7 */ /* 0x000e64000800007f */
[----:B-1----:R-:W-:Y:S05]  /*6100*/  @!P0 BRA `(.L_x_124) ;  /* 0xfffffffc00f08947 */ /* 0x002fea000383ffff */
[----:B------:R-:W-:Y:S05]  /*6110*/  BRA `(.L_x_147) ;  /* 0xfffffff4008c7947 */ /* 0x000fea000383ffff */
.L_x_125:
[----:B0-----:R0:W1:Y:S02]  /*6120*/  SYNCS.PHASECHK.TRANS64.TRYWAIT P0, [R6+URZ], R5 ;  /* 0x00000005060075a7 */ /* 0x001064000800017f */
[----:B-1----:R-:W-:Y:S05]  /*6130*/  @!P0 NANOSLEEP.SYNCS 0x989680 ;  /* 0x009896800000895d */ /* 0x002fea0003900000 */
[----:B------:R-:W1:Y:S02]  /*6140*/  @!P0 SYNCS.PHASECHK.TRANS64 P0, [R6+URZ], R5 ;  /* 0x00000005060085a7 */ /* 0x000e64000800007f */
[----:B-1----:R-:W-:Y:S05]  /*6150*/  @!P0 BRA `(.L_x_125) ;  /* 0xfffffffc00f08947 */ /* 0x002fea000383ffff */
[----:B------:R-:W-:Y:S05]  /*6160*/  BRA `(.L_x_148) ;  /* 0xfffffff4009c7947 */ /* 0x000fea000383ffff */
.L_x_126:
[----:B0-----:R0:W1:Y:S02]  /*6170*/  SYNCS.PHASECHK.TRANS64.TRYWAIT P0, [R9+URZ], R4 ;  /* 0x00000004090075a7 */ /* 0x001064000800017f */
[----:B-1----:R-:W-:Y:S05]  /*6180*/  @!P0 NANOSLEEP.SYNCS 0x989680 ;  /* 0x009896800000895d */ /* 0x002fea0003900000 */
[----:B------:R-:W1:Y:S02]  /*6190*/  @!P0 SYNCS.PHASECHK.TRANS64 P0, [R9+URZ], R4 ;  /* 0x00000004090085a7 */ /* 0x000e64000800007f */
[----:B-1----:R-:W-:Y:S05]  /*61a0*/  @!P0 BRA `(.L_x_126) ;  /* 0xfffffffc00f08947 */ /* 0x002fea000383ffff */
[----:B------:R-:W-:Y:S05]  /*61b0*/  BRA `(.L_x_149) ;  /* 0xfffffff400ac7947 */ /* 0x000fea000383ffff */
.L_x_127:
[----:B0-----:R0:W1:Y:S02]  /*61c0*/  SYNCS.PHASECHK.TRANS64.TRYWAIT P0, [R6+URZ], R5 ;  /* 0x00000005060075a7 */ /* 0x001064000800017f */
[----:B-1----:R-:W-:Y:S05]  /*61d0*/  @!P0 NANOSLEEP.SYNCS 0x989680 ;  /* 0x009896800000895d */ /* 0x002fea0003900000 */
[----:B------:R-:W1:Y:S02]  /*61e0*/  @!P0 SYNCS.PHASECHK.TRANS64 P0, [R6+URZ], R5 ;  /* 0x00000005060085a7 */ /* 0x000e64000800007f */
[----:B-1----:R-:W-:Y:S05]  /*61f0*/  @!P0 BRA `(.L_x_127) ;  /* 0xfffffffc00f08947 */ /* 0x002fea000383ffff */
[----:B------:R-:W-:Y:S05]  /*6200*/  BRA `(.L_x_150) ;  /* 0xfffffff400bc7947 */ /* 0x000fea000383ffff */
.L_x_128:
[----:B0-----:R0:W1:Y:S02]  /*6210*/  SYNCS.PHASECHK.TRANS64.TRYWAIT P0, [R9+URZ], R4 ;  /* 0x00000004090075a7 */ /* 0x001064000800017f */
[----:B-1----:R-:W-:Y:S05]  /*6220*/  @!P0 NANOSLEEP.SYNCS 0x989680 ;  /* 0x009896800000895d */ /* 0x002fea0003900000 */
[----:B------:R-:W1:Y:S02]  /*6230*/  @!P0 SYNCS.PHASECHK.TRANS64 P0, [R9+URZ], R4 ;  /* 0x00000004090085a7 */ /* 0x000e64000800007f */
[----:B-1----:R-:W-:Y:S05]  /*6240*/  @!P0 BRA `(.L_x_128) ;  /* 0xfffffffc00f08947 */ /* 0x002fea000383ffff */
[----:B------:R-:W-:Y:S05]  /*6250*/  BRA `(.L_x_151) ;  /* 0xfffffff400cc7947 */ /* 0x000fea000383ffff */
.L_x_129:
[----:B0-----:R0:W1:Y:S02]  /*6260*/  SYNCS.PHASECHK.TRANS64.TRYWAIT P0, [R6+URZ], R5 ;  /* 0x00000005060075a7 */ /* 0x001064000800017f */
[----:B-1----:R-:W-:Y:S05]  /*6270*/  @!P0 NANOSLEEP.SYNCS 0x989680 ;  /* 0x009896800000895d */ /* 0x002fea0003900000 */
[----:B------:R-:W1:Y:S02]  /*6280*/  @!P0 SYNCS.PHASECHK.TRANS64 P0, [R6+URZ], R5 ;  /* 0x00000005060085a7 */ /* 0x000e64000800007f */
[----:B-1----:R-:W-:Y:S05]  /*6290*/  @!P0 BRA `(.L_x_129) ;  /* 0xfffffffc00f08947 */ /* 0x002fea000383ffff */
[----:B------:R-:W-:Y:S05]  /*62a0*/  BRA `(.L_x_152) ;  /* 0xfffffff400dc7947 */ /* 0x000fea000383ffff */
.L_x_130:
[----:B0-----:R0:W1:Y:S02]  /*62b0*/  SYNCS.PHASECHK.TRANS64.TRYWAIT P0, [R9+URZ], R4 ;  /* 0x00000004090075a7 */ /* 0x001064000800017f */
[----:B-1----:R-:W-:Y:S05]  /*62c0*/  @!P0 NANOSLEEP.SYNCS 0x989680 ;  /* 0x009896800000895d */ /* 0x002fea0003900000 */
[----:B------:R-:W1:Y:S02]  /*62d0*/  @!P0 SYNCS.PHASECHK.TRANS64 P0, [R9+URZ], R4 ;  /* 0x00000004090085a7 */ /* 0x000e64000800007f */
[----:B-1----:R-:W-:Y:S05]  /*62e0*/  @!P0 BRA `(.L_x_130) ;  /* 0xfffffffc00f08947 */ /* 0x002fea000383ffff */
[----:B------:R-:W-:Y:S05]  /*62f0*/  BRA `(.L_x_153) ;  /* 0xfffffff400ec7947 */ /* 0x000fea000383ffff */
.L_x_131:
[----:B0-----:R0:W1:Y:S02]  /*6300*/  SYNCS.PHASECHK.TRANS64.TRYWAIT P0, [R6+URZ], R5 ;  /* 0x00000005060075a7 */ /* 0x001064000800017f */
[----:B-1----:R-:W-:Y:S05]  /*6310*/  @!P0 NANOSLEEP.SYNCS 0x989680 ;  /* 0x009896800000895d */ /* 0x002fea0003900000 */
[----:B------:R-:W1:Y:S02]  /*6320*/  @!P0 SYNCS.PHASECHK.TRANS64 P0, [R6+URZ], R5 ;  /* 0x00000005060085a7 */ /* 0x000e64000800007f */
[----:B-1----:R-:W-:Y:S05]  /*6330*/  @!P0 BRA `(.L_x_131) ;  /* 0xfffffffc00f08947 */ /* 0x002fea000383ffff */
[----:B------:R-:W-:Y:S05]  /*6340*/  BRA `(.L_x_154) ;  /* 0xfffffff400fc7947 */ /* 0x000fea000383ffff */
.L_x_132:
[----:B0-----:R0:W1:Y:S02]  /*6350*/  SYNCS.PHASECHK.TRANS64.TRYWAIT P0, [R9+URZ], R4 ;  /* 0x00000004090075a7 */ /* 0x001064000800017f */
[----:B-1----:R-:W-:Y:S05]  /*6360*/  @!P0 NANOSLEEP.SYNCS 0x989680 ;  /* 0x009896800000895d */ /* 0x002fea0003900000 */
[----:B------:R-:W1:Y:S02]  /*6370*/  @!P0 SYNCS.PHASECHK.TRANS64 P0, [R9+URZ], R4 ;  /* 0x00000004090085a7 */ /* 0x000e64000800007f */
[----:B-1----:R-:W-:Y:S05]  /*6380*/  @!P0 BRA `(.L_x_132) ;  /* 0xfffffffc00f08947 */ /* 0x002fea000383ffff */
[----:B------:R-:W-:Y:S05]  /*6390*/  BRA `(.L_x_155) ;  /* 0xfffffff8000c7947 */ /* 0x000fea000383ffff */
.L_x_133:
[----:B0-----:R0:W1:Y:S02]  /*63a0*/  SYNCS.PHASECHK.TRANS64.TRYWAIT P0, [R6+URZ], R5 ;  /* 0x00000005060075a7 */ /* 0x001064000800017f */
[----:B-1----:R-:W-:Y:S05]  /*63b0*/  @!P0 NANOSLEEP.SYNCS 0x989680 ;  /* 0x009896800000895d */ /* 0x002fea0003900000 */
[----:B------:R-:W1:Y:S02]  /*63c0*/  @!P0 SYNCS.PHASECHK.TRANS64 P0, [R6+URZ], R5 ;  /* 0x00000005060085a7 */ /* 0x000e64000800007f */
[----:B-1----:R-:W-:Y:S05]  /*63d0*/  @!P0 BRA `(.L_x_133) ;  /* 0xfffffffc00f08947 */ /* 0x002fea000383ffff */
[----:B------:R-:W-:Y:S05]  /*63e0*/  BRA `(.L_x_156) ;  /* 0xfffffff8001c7947 */ /* 0x000fea000383ffff */
.L_x_134:
[----:B0-----:R0:W1:Y:S02]  /*63f0*/  SYNCS.PHASECHK.TRANS64.TRYWAIT P0, [R9+URZ], R4 ;  /* 0x00000004090075a7 */ /* 0x001064000800017f */
[----:B-1----:R-:W-:Y:S05]  /*6400*/  @!P0 NANOSLEEP.SYNCS 0x989680 ;  /* 0x009896800000895d */ /* 0x002fea0003900000 */
[----:B------:R-:W1:Y:S02]  /*6410*/  @!P0 SYNCS.PHASECHK.TRANS64 P0, [R9+URZ], R4 ;  /* 0x00000004090085a7 */ /* 0x000e64000800007f */
[----:B-1----:R-:W-:Y:S05]  /*6420*/  @!P0 BRA `(.L_x_134) ;  /* 0xfffffffc00f08947 */ /* 0x002fea000383ffff */
[----:B------:R-:W-:Y:S05]  /*6430*/  BRA `(.L_x_157) ;  /* 0xfffffff8002c7947 */ /* 0x000fea000383ffff */
.L_x_135:
[----:B-1----:R1:W2:Y:S02]  /*6440*/  SYNCS.PHASECHK.TRANS64.TRYWAIT P0, [R6+URZ], R5 ;  /* 0x00000005060075a7 */ /* 0x0022a4000800017f */
[----:B--2---:R-:W-:Y:S05]  /*6450*/  @!P0 NANOSLEEP.SYNCS 0x989680 ;  /* 0x009896800000895d */ /* 0x004fea0003900000 */
[----:B------:R-:W2:Y:S02]  /*6460*/  @!P0 SYNCS.PHASECHK.TRANS64 P0, [R6+URZ], R5 ;  /* 0x00000005060085a7 */ /* 0x000ea4000800007f */
[----:B--2---:R-:W-:Y:S05]  /*6470*/  @!P0 BRA `(.L_x_135) ;  /* 0xfffffffc00f08947 */ /* 0x004fea000383ffff */
[----:B------:R-:W-:Y:S05]  /*6480*/  BRA `(.L_x_158) ;  /* 0xfffffff800347947 */ /* 0x000fea000383ffff */
.L_x_159:
[----:B------:R-:W-:-:S00]  /*6490*/  BRA `(.L_x_159) ;  /* 0xfffffffc00fc7947 */ /* 0x000fc0000383ffff */
[----:B------:R-:W-:-:S00]  /*64a0*/  NOP ;  /* 0x0000000000007918 */ /* 0x000fc00000000000 */
        /* <DEDUP_REMOVED lines=13> */
.L_x_160:


//--------------------- .nv.global.init           --------------------------
	.section	.nv.global.init,"aw",@progbits
.nv.global.init:
	.type		$str$22,@object
	.size		$str$22,($str$23 - $str$22)
$str$22:
        /*0000*/ 	.byte	0x6b, 0x5f, 0x74, 0x69, 0x6c, 0x65, 0x5f, 0x63, 0x6f, 0x75, 0x6e, 0x74, 0x20, 0x3e, 0x3d, 0x20
        /*0010*/ 	.byte	0x31, 0x00
	.type		$str$23,@object
	.size		$str$23,(__unnamed_1 - $str$23)
$str$23:
        /*0012*/ 	.byte	0x2f, 0x74, 0x6d, 0x70, 0x2f, 0x63, 0x75, 0x74, 0x6c, 0x61, 0x73, 0x73, 0x5f, 0x73, 0x77, 0x65
        /*0022*/ 	.byte	0x65, 0x70, 0x5f, 0x73, 0x72, 0x63, 0x2f, 0x69, 0x6e, 0x63, 0x6c, 0x75, 0x64, 0x65, 0x2f, 0x63
        /*0032*/ 	.byte	0x75, 0x74, 0x6c, 0x61, 0x73, 0x73, 0x2f, 0x67, 0x65, 0x6d, 0x6d, 0x2f, 0x63, 0x6f, 0x6c, 0x6c
        /*0042*/ 	.byte	0x65, 0x63, 0x74, 0x69, 0x76, 0x65, 0x2f, 0x73, 0x6d, 0x39, 0x30, 0x5f, 0x6d, 0x6d, 0x61, 0x5f
        /*0052*/ 	.byte	0x74, 0x6d, 0x61, 0x5f, 0x67, 0x6d, 0x6d, 0x61, 0x5f, 0x73, 0x73, 0x5f, 0x77, 0x61, 0x72, 0x70
        /*0062*/ 	.byte	0x73, 0x70, 0x65, 0x63, 0x69, 0x61, 0x6c, 0x69, 0x7a, 0x65, 0x64, 0x2e, 0x68, 0x70, 0x70, 0x00
	.type		__unnamed_1,@object
	.size		__unnamed_1,(.L_0 - __unnamed_1)
__unnamed_1:
        /*0072*/ 	.byte	0x76, 0x6f, 0x69, 0x64, 0x20, 0x63, 0x75, 0x74, 0x6c, 0x61, 0x73, 0x73, 0x3a, 0x3a, 0x67, 0x65
        /* <DEDUP_REMOVED lines=175> */
        /*0b72*/ 	.byte	0x6e, 0x74, 0x69, 0x74, 0x79, 0x5d, 0x00
.L_0:


//--------------------- .nv.shared._ZN7cutlass13device_kernelINS_4gemm6kernel13GemmUniversalIN4cute5tupleIJiiiiEEENS1_10collective13CollectiveMmaINS1_34MainloopSm90TmaGmmaWarpSpecializedILi14ENS5_IJNS4_1CILi2EEENSA_ILi1EEESC_EEENS1_32KernelTmaWarpSpecializedPingpongEEENS5_IJNSA_ILi64EEESG_NSA_ILi32EEEEEEfNS5_IJlSC_lEEEfSJ_NS4_8TiledMMAINS4_8MMA_AtomIJNS4_4SM904GMMA29MMA_64x64x8_F32TF32TF32_SS_TNILNSN_7ScaleInE1ELSP_1EEEEEENS4_6LayoutINS5_IJSC_SC_SC_EEENS5_IJNSA_ILi0EEESU_SU_EEEEENS5_IJNS4_10UnderscoreESX_SX_EEEEENS4_13SM90_TMA_LOADENS4_14ComposedLayoutINS4_7SwizzleILi3ELi4ELi3EEENS4_18smem_ptr_flag_bitsILi32EEENSS_INS5_IJNSA_ILi8EEESH_EEENS5_IJSH_SC_EEEEEEEvNS4_8identityENS4_23SM90_TMA_LOAD_MULTICASTES1A_vS1B_EENS_8epilogue10collective6detail29Sm90TmaWarpSpecializedAdapterINS1F_15DefaultEpilogueIfSJ_SJ_NS1E_6thread17LinearCombinationIfLi1EffLNS1J_9ScaleType4KindE0ELNS_15FloatRoundStyleE2EfEENS1_15EpilogueDefaultEEEEEvvEEEEvNT_6ParamsE --------------------------
	.section	.nv.shared._ZN7cutlass13device_kernelINS_4gemm6kernel13GemmUniversalIN4cute5tupleIJiiiiEEENS1_10collective13CollectiveMmaINS1_34MainloopSm90TmaGmmaWarpSpecializedILi14ENS5_IJNS4_1CILi2EEENSA_ILi1EEESC_EEENS1_32KernelTmaWarpSpecializedPingpongEEENS5_IJNSA_ILi64EEESG_NSA_ILi32EEEEEEfNS5_IJlSC_lEEEfSJ_NS4_8TiledMMAINS4_8MMA_AtomIJNS4_4SM904GMMA29MMA_64x64x8_F32TF32TF32_SS_TNILNSN_7ScaleInE1ELSP_1EEEEEENS4_6LayoutINS5_IJSC_SC_SC_EEENS5_IJNSA_ILi0EEESU_SU_EEEEENS5_IJNS4_10UnderscoreESX_SX_EEEEENS4_13SM90_TMA_LOADENS4_14ComposedLayoutINS4_7SwizzleILi3ELi4ELi3EEENS4_18smem_ptr_flag_bitsILi32EEENSS_INS5_IJNSA_ILi8EEESH_EEENS5_IJSH_SC_EEEEEEEvNS4_8identityENS4_23SM90_TMA_LOAD_MULTICASTES1A_vS1B_EENS_8epilogue10collective6detail29Sm90TmaWarpSpecializedAdapterINS1F_15DefaultEpilogueIfSJ_SJ_NS1E_6thread17LinearCombinationIfLi1EffLNS1J_9ScaleType4KindE0ELNS_15FloatRoundStyleE2EfEENS1_15EpilogueDefaultEEEEEvvEEEEvNT_6ParamsE,"aw",@nobits
	.sectionflags	@""
	.align	16
	.zero		1024


//--------------------- .nv.shared.reserved.0     --------------------------
	.section	.nv.shared.reserved.0,"aw",@nobits
	.weak		__nv_reservedSMEM_offset_0_alias
	.size		__nv_reservedSMEM_offset_0_alias, 0, 0
	.other		__nv_reservedSMEM_offset_0_alias,@"STO_CUDA_RESERVED_SHARED STV_DEFAULT"
__nv_reservedSMEM_offset_0_alias:
	.zero		0


//--------------------- .nv.global                --------------------------
	.section	.nv.global,"aw",@nobits
.nv.global:
	.type		_ZN40_INTERNAL_8f48d5a8_4_k_cu_bd1eeefa_278284cute1_E,@object
	.size		_ZN40_INTERNAL_8f48d5a8_4_k_cu_bd1eeefa_278284cute1_E,(_ZN40_INTERNAL_8f48d5a8_4_k_cu_bd1eeefa_278284cuda3std3__45__cpo6cbeginE - _ZN40_INTERNAL_8f48d5a8_4_k_cu_bd1eeefa_278284cute1_E)
_ZN40_INTERNAL_8f48d5a8_4_k_cu_bd1eeefa_278284cute1_E:
	.zero		1
	.type		_ZN40_INTERNAL_8f48d5a8_4_k_cu_bd1eeefa_278284cuda3std3__45__cpo6cbeginE,@object
	.size		_ZN40_INTERNAL_8f48d5a8_4_k_cu_bd1eeefa_278284cuda3std3__45__cpo6cbeginE,(_ZN40_INTERNAL_8f48d5a8_4_k_cu_bd1eeefa_278284cuda3std3__48in_placeE - _ZN40_INTERNAL_8f48d5a8_4_k_cu_bd1eeefa_278284cuda3std3__45__cpo6cbeginE)
_ZN40_INTERNAL_8f48d5a8_4_k_cu_bd1eeefa_278284cuda3std3__45__cpo6cbeginE:
	.zero		1
	.type		_ZN40_INTERNAL_8f48d5a8_4_k_cu_bd1eeefa_278284cuda3std3__48in_placeE,@object
	.size		_ZN40_INTERNAL_8f48d5a8_4_k_cu_bd1eeefa_278284cuda3std3__48in_placeE,(_ZN40_INTERNAL_8f48d5a8_4_k_cu_bd1eeefa_278284cuda3std6ranges3__45__cpo9iter_moveE - _ZN40_INTERNAL_8f48d5a8_4_k_cu_bd1eeefa_278284cuda3std3__48in_placeE)
_ZN40_INTERNAL_8f48d5a8_4_k_cu_bd1eeefa_278284cuda3std3__48in_placeE:
	.zero		1
	.type		_ZN40_INTERNAL_8f48d5a8_4_k_cu_bd1eeefa_278284cuda3std6ranges3__45__cpo9iter_moveE,@object
	.size		_ZN40_INTERNAL_8f48d5a8_4_k_cu_bd1eeefa_278284cuda3std6ranges3__45__cpo9iter_moveE,(_ZN40_INTERNAL_8f48d5a8_4_k_cu_bd1eeefa_278284cuda3std3__45__cpo5beginE - _ZN40_INTERNAL_8f48d5a8_4_k_cu_bd1eeefa_278284cuda3std6ranges3__45__cpo9iter_moveE)
_ZN40_INTERNAL_8f48d5a8_4_k_cu_bd1eeefa_278284cuda3std6ranges3__45__cpo9iter_moveE:
	.zero		1
	.type		_ZN40_INTERNAL_8f48d5a8_4_k_cu_bd1eeefa_278284cuda3std3__45__cpo5beginE,@object
	.size		_ZN40_INTERNAL_8f48d5a8_4_k_cu_bd1eeefa_278284cuda3std3__45__cpo5beginE,(_ZN40_INTERNAL_8f48d5a8_4_k_cu_bd1eeefa_278284cuda3std3__442_GLOBAL__N__8f48d5a8_4_k_cu_bd1eeefa_278286ignoreE - _ZN40_INTERNAL_8f48d5a8_4_k_cu_bd1eeefa_278284cuda3std3__45__cpo5beginE)
_ZN40_INTERNAL_8f48d5a8_4_k_cu_bd1eeefa_278284cuda3std3__45__cpo5beginE:
	.zero		1
	.type		_ZN40_INTERNAL_8f48d5a8_4_k_cu_bd1eeefa_278284cuda3std3__442_GLOBAL__N__8f48d5a8_4_k_cu_bd1eeefa_278286ignoreE,@object
	.size		_ZN40_INTERNAL_8f48d5a8_4_k_cu_bd1eeefa_278284cuda3std3__442_GLOBAL__N__8f48d5a8_4_k_cu_bd1eeefa_278286ignoreE,(_ZN40_INTERNAL_8f48d5a8_4_k_cu_bd1eeefa_278284cute7productE - _ZN40_INTERNAL_8f48d5a8_4_k_cu_bd1eeefa_278284cuda3std3__442_GLOBAL__N__8f48d5a8_4_k_cu_bd1eeefa_278286ignoreE)
_ZN40_INTERNAL_8f48d5a8_4_k_cu_bd1eeefa_278284cuda3std3__442_GLOBAL__N__8f48d5a8_4_k_cu_bd1eeefa_278286ignoreE:
	.zero		1
	.type		_ZN40_INTERNAL_8f48d5a8_4_k_cu_bd1eeefa_278284cute7productE,@object
	.size		_ZN40_INTERNAL_8f48d5a8_4_k_cu_bd1eeefa_278284cute7productE,(_ZN40_INTERNAL_8f48d5a8_4_k_cu_bd1eeefa_278284cuda3std3__45__cpo3endE - _ZN40_INTERNAL_8f48d5a8_4_k_cu_bd1eeefa_278284cute7productE)
_ZN40_INTERNAL_8f48d5a8_4_k_cu_bd1eeefa_278284cute7productE:
	.zero		1
	.type		_ZN40_INTERNAL_8f48d5a8_4_k_cu_bd1eeefa_278284cuda3std3__45__cpo3endE,@object
	.size		_ZN40_INTERNAL_8f48d5a8_4_k_cu_bd1eeefa_278284cuda3std3__45__cpo3endE,(_ZN40_INTERNAL_8f48d5a8_4_k_cu_bd1eeefa_278284cuda3std3__419piecewise_constructE - _ZN40_INTERNAL_8f48d5a8_4_k_cu_bd1eeefa_278284cuda3std3__45__cpo3endE)
_ZN40_INTERNAL_8f48d5a8_4_k_cu_bd1eeefa_278284cuda3std3__45__cpo3endE:
	.zero		1
	.type		_ZN40_INTERNAL_8f48d5a8_4_k_cu_bd1eeefa_278284cuda3std3__419piecewise_constructE,@object
	.size		_ZN40_INTERNAL_8f48d5a8_4_k_cu_bd1eeefa_278284cuda3std3__419piecewise_constructE,(_ZN40_INTERNAL_8f48d5a8_4_k_cu_bd1eeefa_278284cuda3std3__45__cpo4cendE - _ZN40_INTERNAL_8f48d5a8_4_k_cu_bd1eeefa_278284cuda3std3__419piecewise_constructE)
_ZN40_INTERNAL_8f48d5a8_4_k_cu_bd1eeefa_278284cuda3std3__419piecewise_constructE:
	.zero		1
	.type		_ZN40_INTERNAL_8f48d5a8_4_k_cu_bd1eeefa_278284cuda3std3__45__cpo4cendE,@object
	.size		_ZN40_INTERNAL_8f48d5a8_4_k_cu_bd1eeefa_278284cuda3std3__45__cpo4cendE,(_ZN40_INTERNAL_8f48d5a8_4_k_cu_bd1eeefa_278284cuda3std6ranges3__45__cpo4swapE - _ZN40_INTERNAL_8f48d5a8_4_k_cu_bd1eeefa_278284cuda3std3__45__cpo4cendE)
_ZN40_INTERNAL_8f48d5a8_4_k_cu_bd1eeefa_278284cuda3std3__45__cpo4cendE:
	.zero		1
	.type		_ZN40_INTERNAL_8f48d5a8_4_k_cu_bd1eeefa_278284cuda3std6ranges3__45__cpo4swapE,@object
	.size		_ZN40_INTERNAL_8f48d5a8_4_k_cu_bd1eeefa_278284cuda3std6ranges3__45__cpo4swapE,(.L_8 - _ZN40_INTERNAL_8f48d5a8_4_k_cu_bd1eeefa_278284cuda3std6ranges3__45__cpo4swapE)
_ZN40_INTERNAL_8f48d5a8_4_k_cu_bd1eeefa_278284cuda3std6ranges3__45__cpo4swapE:
	.zero		1
.L_8:


//--------------------- .nv.constant0._ZN7cutlass13device_kernelINS_4gemm6kernel13GemmUniversalIN4cute5tupleIJiiiiEEENS1_10collective13CollectiveMmaINS1_34MainloopSm90TmaGmmaWarpSpecializedILi14ENS5_IJNS4_1CILi2EEENSA_ILi1EEESC_EEENS1_32KernelTmaWarpSpecializedPingpongEEENS5_IJNSA_ILi64EEESG_NSA_ILi32EEEEEEfNS5_IJlSC_lEEEfSJ_NS4_8TiledMMAINS4_8MMA_AtomIJNS4_4SM904GMMA29MMA_64x64x8_F32TF32TF32_SS_TNILNSN_7ScaleInE1ELSP_1EEEEEENS4_6LayoutINS5_IJSC_SC_SC_EEENS5_IJNSA_ILi0EEESU_SU_EEEEENS5_IJNS4_10UnderscoreESX_SX_EEEEENS4_13SM90_TMA_LOADENS4_14ComposedLayoutINS4_7SwizzleILi3ELi4ELi3EEENS4_18smem_ptr_flag_bitsILi32EEENSS_INS5_IJNSA_ILi8EEESH_EEENS5_IJSH_SC_EEEEEEEvNS4_8identityENS4_23SM90_TMA_LOAD_MULTICASTES1A_vS1B_EENS_8epilogue10collective6detail29Sm90TmaWarpSpecializedAdapterINS1F_15DefaultEpilogueIfSJ_SJ_NS1E_6thread17LinearCombinationIfLi1EffLNS1J_9ScaleType4KindE0ELNS_15FloatRoundStyleE2EfEENS1_15EpilogueDefaultEEEEEvvEEEEvNT_6ParamsE --------------------------
	.section	.nv.constant0._ZN7cutlass13device_kernelINS_4gemm6kernel13GemmUniversalIN4cute5tupleIJiiiiEEENS1_10collective13CollectiveMmaINS1_34MainloopSm90TmaGmmaWarpSpecializedILi14ENS5_IJNS4_1CILi2EEENSA_ILi1EEESC_EEENS1_32KernelTmaWarpSpecializedPingpongEEENS5_IJNSA_ILi64EEESG_NSA_ILi32EEEEEEfNS5_IJlSC_lEEEfSJ_NS4_8TiledMMAINS4_8MMA_AtomIJNS4_4SM904GMMA29MMA_64x64x8_F32TF32TF32_SS_TNILNSN_7ScaleInE1ELSP_1EEEEEENS4_6LayoutINS5_IJSC_SC_SC_EEENS5_IJNSA_ILi0EEESU_SU_EEEEENS5_IJNS4_10UnderscoreESX_SX_EEEEENS4_13SM90_TMA_LOADENS4_14ComposedLayoutINS4_7SwizzleILi3ELi4ELi3EEENS4_18smem_ptr_flag_bitsILi32EEENSS_INS5_IJNSA_ILi8EEESH_EEENS5_IJSH_SC_EEEEEEEvNS4_8identityENS4_23SM90_TMA_LOAD_MULTICASTES1A_vS1B_EENS_8epilogue10collective6detail29Sm90TmaWarpSpecializedAdapterINS1F_15DefaultEpilogueIfSJ_SJ_NS1E_6thread17LinearCombinationIfLi1EffLNS1J_9ScaleType4KindE0ELNS_15FloatRoundStyleE2EfEENS1_15EpilogueDefaultEEEEEvvEEEEvNT_6ParamsE,"a",@progbits
	.sectionflags	@""
	.align	4
.nv.constant0._ZN7cutlass13device_kernelINS_4gemm6kernel13GemmUniversalIN4cute5tupleIJiiiiEEENS1_10collective13CollectiveMmaINS1_34MainloopSm90TmaGmmaWarpSpecializedILi14ENS5_IJNS4_1CILi2EEENSA_ILi1EEESC_EEENS1_32KernelTmaWarpSpecializedPingpongEEENS5_IJNSA_ILi64EEESG_NSA_ILi32EEEEEEfNS5_IJlSC_lEEEfSJ_NS4_8TiledMMAINS4_8MMA_AtomIJNS4_4SM904GMMA29MMA_64x64x8_F32TF32TF32_SS_TNILNSN_7ScaleInE1ELSP_1EEEEEENS4_6LayoutINS5_IJSC_SC_SC_EEENS5_IJNSA_ILi0EEESU_SU_EEEEENS5_IJNS4_10UnderscoreESX_SX_EEEEENS4_13SM90_TMA_LOADENS4_14ComposedLayoutINS4_7SwizzleILi3ELi4ELi3EEENS4_18smem_ptr_flag_bitsILi32EEENSS_INS5_IJNSA_ILi8EEESH_EEENS5_IJSH_SC_EEEEEEEvNS4_8identityENS4_23SM90_TMA_LOAD_MULTICASTES1A_vS1B_EENS_8epilogue10collective6detail29Sm90TmaWarpSpecializedAdapterINS1F_15DefaultEpilogueIfSJ_SJ_NS1E_6thread17LinearCombinationIfLi1EffLNS1J_9ScaleType4KindE0ELNS_15FloatRoundStyleE2EfEENS1_15EpilogueDefaultEEEEEvvEEEEvNT_6ParamsE:
	.zero		1664


//--------------------- SYMBOLS --------------------------

	.type		.nv.reservedSmem.offset0,@object
	.size		.nv.reservedSmem.offset0,0x4
	.type		__assertfail,@function
